	.target	sm_90a

	.elftype	@"ET_EXEC"


//--------------------- .note.nv.tkinfo           --------------------------
	.section	.note.nv.tkinfo,"",@"SHT_NOTE"
	.sectionflags	@"SHF_NOTE_NV_TKINFO"
	.tkinfo
        /*0018*/ 	.word	0x00000002
        /*0030*/ 	.string	""
        /*0030*/ 	.string	"ptxas"
        /*0030*/ 	.string	"Cuda compilation tools, release 13.0, V13.0.88"
        /*0030*/ 	.string	"Build cuda_13.0.r13.0/compiler.36424714_0"
        /*0030*/ 	.string	"-v  -suppress-debug-info  -lineinfo  -arch sm_90a "



//--------------------- .note.nv.cuinfo           --------------------------
	.section	.note.nv.cuinfo,"",@"SHT_NOTE"
	.sectionflags	@"SHF_NOTE_NV_CUINFO"
        /*0018*/ 	.short	0x0002
        /*001a*/ 	.short	0x005a
        /*001c*/ 	.short	0x0082
	.zero		2


//--------------------- .nv.info                  --------------------------
	.section	.nv.info,"",@"SHT_CUDA_INFO"
	.align	4


	//----- nvinfo : EIATTR_REGCOUNT
	.align		4
        /*0000*/ 	.byte	0x04, 0x2f
        /*0002*/ 	.short	(.L_1 - .L_0)
	.align		4
.L_0:
        /*0004*/ 	.word	index@(gluon_wgmma)
        /*0008*/ 	.word	0x0000003a


	//----- nvinfo : EIATTR_FRAME_SIZE
	.align		4
.L_1:
        /*000c*/ 	.byte	0x04, 0x11
        /*000e*/ 	.short	(.L_3 - .L_2)
	.align		4
.L_2:
        /*0010*/ 	.word	index@(gluon_wgmma)
        /*0014*/ 	.word	0x00000000


	//----- nvinfo : EIATTR_MIN_STACK_SIZE
	.align		4
.L_3:
        /*0018*/ 	.byte	0x04, 0x12
        /*001a*/ 	.short	(.L_5 - .L_4)
	.align		4
.L_4:
        /*001c*/ 	.word	index@(gluon_wgmma)
        /*0020*/ 	.word	0x00000000
.L_5:


//--------------------- .nv.compat                --------------------------
	.section	.nv.compat,"",@"SHT_CUDA_COMPAT_INFO"
	.align	4
        /*0000*/ 	.byte	0x02, 0x09, 0x01, 0x00, 0x02, 0x02, 0x04, 0x00, 0x02, 0x05, 0x05, 0x00, 0x03, 0x07, 0x01, 0x01
        /*0010*/ 	.byte	0x02, 0x03, 0x03, 0x00, 0x02, 0x06, 0x01, 0x00, 0x04, 0x0b, 0x08, 0x00, 0x00, 0x00, 0x00, 0x00
        /*0020*/ 	.byte	0x00, 0x00, 0x00, 0x00


//--------------------- .nv.info.gluon_wgmma      --------------------------
	.section	.nv.info.gluon_wgmma,"",@"SHT_CUDA_INFO"
	.sectionflags	@""
	.align	4


	//----- nvinfo : EIATTR_CUDA_API_VERSION
	.align		4
        /*0000*/ 	.byte	0x04, 0x37
        /*0002*/ 	.short	(.L_7 - .L_6)
.L_6:
        /*0004*/ 	.word	0x00000082


	//----- nvinfo : EIATTR_KPARAM_INFO
	.align		4
.L_7:
        /*0008*/ 	.byte	0x04, 0x17
        /*000a*/ 	.short	(.L_9 - .L_8)
.L_8:
        /*000c*/ 	.word	0x00000000
        /*0010*/ 	.short	0x000a
        /*0012*/ 	.short	0x0048
        /*0014*/ 	.byte	0x00, 0xf4, 0x21, 0x00


	//----- nvinfo : EIATTR_KPARAM_INFO
	.align		4
.L_9:
        /*0018*/ 	.byte	0x04, 0x17
        /*001a*/ 	.short	(.L_11 - .L_10)
.L_10:
        /*001c*/ 	.word	0x00000000
        /*0020*/ 	.short	0x0009
        /*0022*/ 	.short	0x0040
        /*0024*/ 	.byte	0x00, 0xf4, 0x21, 0x00


	//----- nvinfo : EIATTR_KPARAM_INFO
	.align		4
.L_11:
        /*0028*/ 	.byte	0x04, 0x17
        /*002a*/ 	.short	(.L_13 - .L_12)
.L_12:
        /*002c*/ 	.word	0x00000000
        /*0030*/ 	.short	0x0008
        /*0032*/ 	.short	0x0038
        /*0034*/ 	.byte	0x00, 0xf0, 0x21, 0x00


	//----- nvinfo : EIATTR_KPARAM_INFO
	.align		4
.L_13:
        /*0038*/ 	.byte	0x04, 0x17
        /*003a*/ 	.short	(.L_15 - .L_14)
.L_14:
        /*003c*/ 	.word	0x00000000
        /*0040*/ 	.short	0x0007
        /*0042*/ 	.short	0x0030
        /*0044*/ 	.byte	0x00, 0xf0, 0x21, 0x00


	//----- nvinfo : EIATTR_KPARAM_INFO
	.align		4
.L_15:
        /*0048*/ 	.byte	0x04, 0x17
        /*004a*/ 	.short	(.L_17 - .L_16)
.L_16:
        /*004c*/ 	.word	0x00000000
        /*0050*/ 	.short	0x0006
        /*0052*/ 	.short	0x0028
        /*0054*/ 	.byte	0x00, 0xf0, 0x21, 0x00


	//----- nvinfo : EIATTR_KPARAM_INFO
	.align		4
.L_17:
        /*0058*/ 	.byte	0x04, 0x17
        /*005a*/ 	.short	(.L_19 - .L_18)
.L_18:
        /*005c*/ 	.word	0x00000000
        /*0060*/ 	.short	0x0005
        /*0062*/ 	.short	0x0020
        /*0064*/ 	.byte	0x00, 0xf0, 0x11, 0x00


	//----- nvinfo : EIATTR_KPARAM_INFO
	.align		4
.L_19:
        /*0068*/ 	.byte	0x04, 0x17
        /*006a*/ 	.short	(.L_21 - .L_20)
.L_20:
        /*006c*/ 	.word	0x00000000
        /*0070*/ 	.short	0x0004
        /*0072*/ 	.short	0x001c
        /*0074*/ 	.byte	0x00, 0xf0, 0x11, 0x00


	//----- nvinfo : EIATTR_KPARAM_INFO
	.align		4
.L_21:
        /*0078*/ 	.byte	0x04, 0x17
        /*007a*/ 	.short	(.L_23 - .L_22)
.L_22:
        /*007c*/ 	.word	0x00000000
        /*0080*/ 	.short	0x0003
        /*0082*/ 	.short	0x0018
        /*0084*/ 	.byte	0x00, 0xf0, 0x11, 0x00


	//----- nvinfo : EIATTR_KPARAM_INFO
	.align		4
.L_23:
        /*0088*/ 	.byte	0x04, 0x17
        /*008a*/ 	.short	(.L_25 - .L_24)
.L_24:
        /*008c*/ 	.word	0x00000000
        /*0090*/ 	.short	0x0002
        /*0092*/ 	.short	0x0010
        /*0094*/ 	.byte	0x00, 0xf4, 0x21, 0x00


	//----- nvinfo : EIATTR_KPARAM_INFO
	.align		4
.L_25:
        /*0098*/ 	.byte	0x04, 0x17
        /*009a*/ 	.short	(.L_27 - .L_26)
.L_26:
        /*009c*/ 	.word	0x00000000
        /*00a0*/ 	.short	0x0001
        /*00a2*/ 	.short	0x0008
        /*00a4*/ 	.byte	0x00, 0xf4, 0x21, 0x00


	//----- nvinfo : EIATTR_KPARAM_INFO
	.align		4
.L_27:
        /*00a8*/ 	.byte	0x04, 0x17
        /*00aa*/ 	.short	(.L_29 - .L_28)
.L_28:
        /*00ac*/ 	.word	0x00000000
        /*00b0*/ 	.short	0x0000
        /*00b2*/ 	.short	0x0000
        /*00b4*/ 	.byte	0x00, 0xf4, 0x21, 0x00


	//----- nvinfo : EIATTR_SPARSE_MMA_MASK
	.align		4
.L_29:
        /*00b8*/ 	.byte	0x03, 0x50
        /*00ba*/ 	.short	0x0000


	//----- nvinfo : EIATTR_MAXREG_COUNT
	.align		4
        /*00bc*/ 	.byte	0x03, 0x1b
        /*00be*/ 	.short	0x00ff


	//----- nvinfo : EIATTR_NUM_BARRIERS
	.align		4
        /*00c0*/ 	.byte	0x02, 0x4c
        /*00c2*/ 	.byte	0x01
	.zero		1


	//----- nvinfo : EIATTR_MERCURY_ISA_VERSION
	.align		4
        /*00c4*/ 	.byte	0x03, 0x5f
        /*00c6*/ 	.short	0x0101


	//----- nvinfo : EIATTR_INT_WARP_WIDE_INSTR_OFFSETS
	.align		4
        /*00c8*/ 	.byte	0x04, 0x31
        /*00ca*/ 	.short	(.L_31 - .L_30)


	//   ....[0]....
.L_30:
        /*00cc*/ 	.word	0x00001360


	//   ....[1]....
        /*00d0*/ 	.word	0x00001380


	//   ....[2]....
        /*00d4*/ 	.word	0x00001430


	//   ....[3]....
        /*00d8*/ 	.word	0x000016b0


	//   ....[4]....
        /*00dc*/ 	.word	0x000016c0


	//   ....[5]....
        /*00e0*/ 	.word	0x00001730


	//   ....[6]....
        /*00e4*/ 	.word	0x00001740


	//   ....[7]....
        /*00e8*/ 	.word	0x00001c80


	//   ....[8]....
        /*00ec*/ 	.word	0x00001c90


	//----- nvinfo : EIATTR_COOP_GROUP_MASK_REGIDS
	.align		4
.L_31:
        /*00f0*/ 	.byte	0x04, 0x29
        /*00f2*/ 	.short	(.L_33 - .L_32)


	//   ....[0]....
.L_32:
        /*00f4*/ 	.word	0xffffffff


	//   ....[1]....
        /*00f8*/ 	.word	0xffffffff


	//   ....[2]....
        /*00fc*/ 	.word	0xffffffff


	//----- nvinfo : EIATTR_COOP_GROUP_INSTR_OFFSETS
	.align		4
.L_33:
        /*0100*/ 	.byte	0x04, 0x28
        /*0102*/ 	.short	(.L_35 - .L_34)


	//   ....[0]....
.L_34:
        /*0104*/ 	.word	0x00000140


	//   ....[1]....
        /*0108*/ 	.word	0x00000700


	//   ....[2]....
        /*010c*/ 	.word	0x00000cf0


	//----- nvinfo : EIATTR_MBARRIER_INSTR_OFFSETS
	.align		4
.L_35:
        /*0110*/ 	.byte	0x04, 0x39
        /*0112*/ 	.short	(.L_37 - .L_36)


	//   ....[0]....
.L_36:
        /*0114*/ 	.word	0x000014b0
        /*0118*/ 	.word	0x000000ff
        /*011c*/ 	.word	0x00004000
        /*0120*/ 	.short	0x0100
        /*0122*/ 	.byte	0x0c
	.zero		1


	//   ....[1]....
        /*0124*/ 	.word	0x000014d0
        /*0128*/ 	.word	0x000000ff
        /*012c*/ 	.word	0x00004008
        /*0130*/ 	.short	0x0100
        /*0132*/ 	.byte	0x0c
	.zero		1


	//   ....[2]....
        /*0134*/ 	.word	0x000017f0
        /*0138*/ 	.word	0x000000ff
        /*013c*/ 	.word	0x00004000
        /*0140*/ 	.short	0x010a
        /*0142*/ 	.byte	0x0d
	.zero		1


	//   ....[3]....
        /*0144*/ 	.word	0x00001af0
        /*0148*/ 	.word	0x000000ff
        /*014c*/ 	.word	0x00004000
        /*0150*/ 	.short	0x0108
        /*0152*/ 	.byte	0x0c
	.zero		1


	//   ....[4]....
        /*0154*/ 	.word	0x00001c10
        /*0158*/ 	.word	0x000000ff
        /*015c*/ 	.word	0x00004008
        /*0160*/ 	.short	0x0108
        /*0162*/ 	.byte	0x0c
	.zero		1


	//   ....[5]....
        /*0164*/ 	.word	0x00001d40
        /*0168*/ 	.word	0x000000ff
        /*016c*/ 	.word	0x00004000
        /*0170*/ 	.short	0x010a
        /*0172*/ 	.byte	0x0d
	.zero		1


	//----- nvinfo : EIATTR_NUM_MBARRIERS
	.align		4
.L_37:
        /*0174*/ 	.byte	0x03, 0x38
        /*0176*/ 	.short	0x0002


	//----- nvinfo : EIATTR_EXIT_INSTR_OFFSETS
	.align		4
        /*0178*/ 	.byte	0x04, 0x1c
        /*017a*/ 	.short	(.L_39 - .L_38)


	//   ....[0]....
.L_38:
        /*017c*/ 	.word	0x00001d30


	//----- nvinfo : EIATTR_REQNTID
	.align		4
.L_39:
        /*0180*/ 	.byte	0x04, 0x10
        /*0182*/ 	.short	(.L_41 - .L_40)
.L_40:
        /*0184*/ 	.word	0x00000080
        /*0188*/ 	.word	0x00000001
        /*018c*/ 	.word	0x00000001


	//----- nvinfo : EIATTR_CRS_STACK_SIZE
	.align		4
.L_41:
        /*0190*/ 	.byte	0x04, 0x1e
        /*0192*/ 	.short	(.L_43 - .L_42)
.L_42:
        /*0194*/ 	.word	0x00000000


	//----- nvinfo : EIATTR_CBANK_PARAM_SIZE
	.align		4
.L_43:
        /*0198*/ 	.byte	0x03, 0x19
        /*019a*/ 	.short	0x0050


	//----- nvinfo : EIATTR_PARAM_CBANK
	.align		4
        /*019c*/ 	.byte	0x04, 0x0a
        /*019e*/ 	.short	(.L_45 - .L_44)
	.align		4
.L_44:
        /*01a0*/ 	.word	index@(.nv.constant0.gluon_wgmma)
        /*01a4*/ 	.short	0x0210
        /*01a6*/ 	.short	0x0050


	//----- nvinfo : EIATTR_SW_WAR
	.align		4
.L_45:
        /*01a8*/ 	.byte	0x04, 0x36
        /*01aa*/ 	.short	(.L_47 - .L_46)
.L_46:
        /*01ac*/ 	.word	0x00000008
.L_47:


//--------------------- .nv.callgraph             --------------------------
	.section	.nv.callgraph,"",@"SHT_CUDA_CALLGRAPH"
	.align	4
	.sectionentsize	8
	.align		4
        /*0000*/ 	.word	0x00000000
	.align		4
        /*0004*/ 	.word	0xffffffff
	.align		4
        /*0008*/ 	.word	0x00000000
	.align		4
        /*000c*/ 	.word	0xfffffffe
	.align		4
        /*0010*/ 	.word	0x00000000
	.align		4
        /*0014*/ 	.word	0xfffffffd
	.align		4
        /*0018*/ 	.word	0x00000000
	.align		4
        /*001c*/ 	.word	0xfffffffc


//--------------------- .text.gluon_wgmma         --------------------------
	.section	.text.gluon_wgmma,"ax",@progbits
	.align	128
        .global         gluon_wgmma
        .type           gluon_wgmma,@function
        .size           gluon_wgmma,(.L_x_52 - gluon_wgmma)
        .other          gluon_wgmma,@"STO_CUDA_ENTRY STV_DEFAULT"
gluon_wgmma:
.text.gluon_wgmma:
[----:B------:R-:W-:Y:S01]  /*0000*/  LDC R1, c[0x0][0x28] ;  /* 0x00000a00ff017b82 */ /* 0x000fe20000000800 */
[----:B------:R-:W1:Y:S07]  /*0010*/  S2R R0, SR_TID.X ;  /* 0x0000000000007919 */ /* 0x000e6e0000002100 */
[----:B------:R-:W2:Y:S01]  /*0020*/  S2UR UR4, SR_CgaCtaId ;  /* 0x00000000000479c3 */ /* 0x000ea20000008800 */
[----:B------:R-:W-:Y:S01]  /*0030*/  UMOV UR12, 0x400 ;  /* 0x00000400000c7882 */ /* 0x000fe20000000000 */
[----:B------:R-:W-:Y:S01]  /*0040*/  ULDC UR6, c[0x0][0xc] ;  /* 0x0000030000067ab9 */ /* 0x000fe20000000800 */
[----:B------:R-:W-:Y:S05]  /*0050*/  BSSY B0, `(.L_x_0) ;  /* 0x0000020000007945 */ /* 0x000fea0003800000 */
[----:B------:R-:W3:Y:S08]  /*0060*/  LDC R2, c[0x0][0x228] ;  /* 0x00008a00ff027b82 */ /* 0x000ef00000000800 */
[----:B------:R-:W4:Y:S08]  /*0070*/  LDC R8, c[0x0][0x230] ;  /* 0x00008c00ff087b82 */ /* 0x000f300000000800 */
[----:B------:R-:W-:Y:S01]  /*0080*/  S2UR UR29, SR_CTAID.Y ;  /* 0x00000000001d79c3 */ /* 0x000fe20000002600 */
[----:B--2---:R-:W-:-:S03]  /*0090*/  ULEA UR12, UR4, UR12, 0x18 ;  /* 0x0000000c040c7291 */ /* 0x004fc6000f8ec03f */
[----:B------:R-:W-:Y:S01]  /*00a0*/  ULDC UR4, c[0x0][0x10] ;  /* 0x0000040000047ab9 */ /* 0x000fe20000000800 */
[----:B-1----:R-:W-:-:S03]  /*00b0*/  LOP3.LUT R6, R0, 0x7f, RZ, 0xc0, !PT ;  /* 0x0000007f00067812 */ /* 0x002fc600078ec0ff */
[----:B------:R-:W1:Y:S01]  /*00c0*/  S2UR UR5, SR_CTAID.Z ;  /* 0x00000000000579c3 */ /* 0x000e620000002700 */
[----:B---3--:R-:W-:Y:S01]  /*00d0*/  VIADD R2, R2, 0xffffffff ;  /* 0xffffffff02027836 */ /* 0x008fe20000000000 */
[C---:B------:R-:W-:Y:S02]  /*00e0*/  ISETP.GE.U32.AND P0, PT, R6.reuse, 0x20, PT ;  /* 0x000000200600780c */ /* 0x040fe40003f06070 */
[C---:B------:R-:W-:Y:S02]  /*00f0*/  ISETP.NE.U32.AND P2, PT, R6.reuse, RZ, PT ;  /* 0x000000ff0600720c */ /* 0x040fe40003f45070 */
[----:B------:R-:W-:Y:S02]  /*0100*/  LEA R11, R6, UR12, 0x2 ;  /* 0x0000000c060b7c11 */ /* 0x000fe4000f8e10ff */
[----:B------:R-:W2:Y:S01]  /*0110*/  S2UR UR31, SR_CTAID.X ;  /* 0x00000000001f79c3 */ /* 0x000ea20000002500 */
[----:B----4-:R-:W-:-:S06]  /*0120*/  VIADD R9, R8, 0xffffffff ;  /* 0xffffffff08097836 */ /* 0x010fcc0000000000 */
[----:B------:R3:W-:Y:S01]  /*0130*/  @!P0 STS [R11], RZ ;  /* 0x000000ff0b008388 */ /* 0x0007e20000000800 */
[----:B------:R-:W-:-:S03]  /*0140*/  NOP ;  /* 0x0000000000007918 */ /* 0x000fc60000000000 */
[----:B------:R3:W-:Y:S01]  /*0150*/  @!P2 STS [UR12+0x24], R2 ;  /* 0x00002402ff00a988 */ /* 0x0007e2000800080c */
[----:B-1----:R-:W-:-:S03]  /*0160*/  UIMAD UR4, UR5, UR4, UR29 ;  /* 0x00000004050472a4 */ /* 0x002fc6000f8e021d */
[----:B------:R3:W-:Y:S01]  /*0170*/  @!P2 STS [UR12+0x20], R9 ;  /* 0x00002009ff00a988 */ /* 0x0007e2000800080c */
[----:B--2---:R-:W-:-:S03]  /*0180*/  UIMAD UR4, UR4, UR6, UR31 ;  /* 0x00000006040472a4 */ /* 0x004fc6000f8e021f */
[----:B------:R-:W-:Y:S01]  /*0190*/  ULDC.64 UR6, c[0x0][0x250] ;  /* 0x0000940000067ab9 */ /* 0x000fe20000000a00 */
[----:B------:R-:W-:-:S03]  /*01a0*/  UIMAD UR5, UR4, 0x180, URZ ;  /* 0x00000180040578a4 */ /* 0x000fc6000f8e023f */
[----:B------:R-:W-:Y:S01]  /*01b0*/  UMOV UR4, URZ ;  /* 0x0000003f00047c82 */ /* 0x000fe20008000000 */
[----:B------:R-:W-:-:S04]  /*01c0*/  UIADD3 UR24, UP0, UR5, UR6, URZ ;  /* 0x0000000605187290 */ /* 0x000fc8000ff1e03f */
[----:B------:R-:W-:Y:S01]  /*01d0*/  ULEA.HI.X.SX32 UR25, UR5, UR7, 0x1, UP0 ;  /* 0x0000000705197291 */ /* 0x000fe200080f0e3f */
[----:B---3--:R-:W-:Y:S11]  /*01e0*/  @P2 BRA `(.L_x_1) ;  /* 0x0000000000182947 */ /* 0x008ff60003800000 */
[----:B------:R-:W1:Y:S01]  /*01f0*/  LDS R3, [UR12+0x8] ;  /* 0x0000080cff037984 */ /* 0x000e620008000800 */
[----:B------:R-:W2:Y:S01]  /*0200*/  LDC.64 R12, c[0x0][0x210] ;  /* 0x00008400ff0c7b82 */ /* 0x000ea20000000a00 */
[----:B------:R-:W-:Y:S02]  /*0210*/  IMAD.MOV.U32 R4, RZ, RZ, 0x70 ;  /* 0x00000070ff047424 */ /* 0x000fe400078e00ff */
[----:B--2---:R2:W-:Y:S03]  /*0220*/  STS.64 [UR12], R12 ;  /* 0x0000000cff007988 */ /* 0x0045e60008000a0c */
[----:B-1----:R-:W-:-:S05]  /*0230*/  LOP3.LUT R3, R3, 0x10, R4, 0xd8, !PT ;  /* 0x0000001003037812 */ /* 0x002fca00078ed804 */
[----:B------:R2:W-:Y:S02]  /*0240*/  STS [UR12+0x8], R3 ;  /* 0x00000803ff007988 */ /* 0x0005e4000800080c */
.L_x_1:
[----:B------:R-:W-:Y:S05]  /*0250*/  BSYNC B0 ;  /* 0x0000000000007941 */ /* 0x000fea0003800000 */
.L_x_0:
[----:B------:R-:W-:Y:S04]  /*0260*/  BSSY B0, `(.L_x_2) ;  /* 0x000000a000007945 */ /* 0x000fe80003800000 */
[----:B------:R-:W-:Y:S05]  /*0270*/  @P2 BRA `(.L_x_3) ;  /* 0x0000000000202947 */ /* 0x000fea0003800000 */
[----:B--2---:R-:W1:Y:S01]  /*0280*/  LDS R3, [UR12+0x34] ;  /* 0x0000340cff037984 */ /* 0x004e620008000800 */
[----:B------:R-:W-:Y:S02]  /*0290*/  IMAD.MOV.U32 R4, RZ, RZ, 0x1f000000 ;  /* 0x1f000000ff047424 */ /* 0x000fe400078e00ff */
[----:B------:R-:W-:Y:S01]  /*02a0*/  @!P2 IMAD.MOV.U32 R5, RZ, RZ, 0x3f ;  /* 0x0000003fff05a424 */ /* 0x000fe200078e00ff */
[----:B------:R-:W2:Y:S02]  /*02b0*/  @!P2 LDS R10, [UR12+0x38] ;  /* 0x0000380cff0aa984 */ /* 0x000ea40008000800 */
[----:B-1----:R-:W-:Y:S02]  /*02c0*/  LOP3.LUT R3, R3, 0xff000000, R4, 0xb8, !PT ;  /* 0xff00000003037812 */ /* 0x002fe400078eb804 */
[----:B--2---:R-:W-:-:S03]  /*02d0*/  @!P2 LOP3.LUT R4, R10, 0xff, R5, 0xb8, !PT ;  /* 0x000000ff0a04a812 */ /* 0x004fc600078eb805 */
[----:B------:R1:W-:Y:S04]  /*02e0*/  STS [UR12+0x34], R3 ;  /* 0x00003403ff007988 */ /* 0x0003e8000800080c */
[----:B------:R1:W-:Y:S02]  /*02f0*/  @!P2 STS [UR12+0x38], R4 ;  /* 0x00003804ff00a988 */ /* 0x0003e4000800080c */
.L_x_3:
[----:B------:R-:W-:Y:S05]  /*0300*/  BSYNC B0 ;  /* 0x0000000000007941 */ /* 0x000fea0003800000 */
.L_x_2:
[----:B------:R-:W-:Y:S04]  /*0310*/  BSSY B0, `(.L_x_4) ;  /* 0x000000e000007945 */ /* 0x000fe80003800000 */
[----:B------:R-:W-:Y:S05]  /*0320*/  @P2 BRA `(.L_x_5) ;  /* 0x0000000000302947 */ /* 0x000fea0003800000 */
[----:B-1----:R-:W1:Y:S01]  /*0330*/  LDS R4, [UR12+0x34] ;  /* 0x0000340cff047984 */ /* 0x002e620008000800 */
[----:B--2---:R-:W2:Y:S03]  /*0340*/  LDC.64 R12, c[0x0][0x238] ;  /* 0x00008e00ff0c7b82 */ /* 0x004ea60000000a00 */
[----:B------:R-:W3:Y:S01]  /*0350*/  LDS R3, [UR12+0x1c] ;  /* 0x00001c0cff037984 */ /* 0x000ee20008000800 */
[C---:B--2---:R-:W-:Y:S01]  /*0360*/  SHF.L.U64.HI R10, R12.reuse, 0x1, R13 ;  /* 0x000000010c0a7819 */ /* 0x044fe2000001020d */
[----:B------:R-:W-:-:S03]  /*0370*/  IMAD.SHL.U32 R5, R12, 0x2, RZ ;  /* 0x000000020c057824 */ /* 0x000fc600078e00ff */
[--C-:B------:R-:W-:Y:S02]  /*0380*/  SHF.R.U32.HI R12, RZ, 0x4, R10.reuse ;  /* 0x00000004ff0c7819 */ /* 0x100fe4000001160a */
[----:B------:R-:W-:-:S05]  /*0390*/  SHF.R.U64 R5, R5, 0x4, R10 ;  /* 0x0000000405057819 */ /* 0x000fca000000120a */
[----:B------:R4:W-:Y:S01]  /*03a0*/  STS [UR12+0xc], R5 ;  /* 0x00000c05ff007988 */ /* 0x0009e2000800080c */
[----:B-1----:R-:W-:Y:S02]  /*03b0*/  LOP3.LUT R4, R4, 0x7, RZ, 0xb8, !PT ;  /* 0x0000000704047812 */ /* 0x002fe400078eb8ff */
[----:B---3--:R-:W-:-:S03]  /*03c0*/  LOP3.LUT R3, R3, 0xf, R12, 0xb8, !PT ;  /* 0x0000000f03037812 */ /* 0x008fc600078eb80c */
[----:B------:R4:W-:Y:S04]  /*03d0*/  STS [UR12+0x34], R4 ;  /* 0x00003404ff007988 */ /* 0x0009e8000800080c */
[----:B------:R4:W-:Y:S02]  /*03e0*/  STS [UR12+0x1c], R3 ;  /* 0x00001c03ff007988 */ /* 0x0009e4000800080c */
.L_x_5:
[----:B------:R-:W-:Y:S05]  /*03f0*/  BSYNC B0 ;  /* 0x0000000000007941 */ /* 0x000fea0003800000 */
.L_x_4:
[----:B------:R-:W-:Y:S04]  /*0400*/  BSSY B1, `(.L_x_6) ;  /* 0x000001a000017945 */ /* 0x000fe80003800000 */
[----:B------:R-:W-:Y:S04]  /*0410*/  BSSY B0, `(.L_x_7) ;  /* 0x0000015000007945 */ /* 0x000fe80003800000 */
[----:B------:R-:W-:Y:S05]  /*0420*/  @P2 BRA `(.L_x_8) ;  /* 0x0000000000202947 */ /* 0x000fea0003800000 */
[----:B-12-4-:R-:W1:Y:S02]  /*0430*/  LDS R3, [UR12+0x34] ;  /* 0x0000340cff037984 */ /* 0x016e640008000800 */
[----:B-1----:R-:W-:-:S05]  /*0440*/  LOP3.LUT R3, R3, 0x38, RZ, 0xb8, !PT ;  /* 0x0000003803037812 */ /* 0x002fca00078eb8ff */
[----:B------:R1:W-:Y:S01]  /*0450*/  STS [UR12+0x34], R3 ;  /* 0x00003403ff007988 */ /* 0x0003e2000800080c */
[----:B------:R-:W-:Y:S05]  /*0460*/  @P2 BRA `(.L_x_9) ;  /* 0x0000000000202947 */ /* 0x000fea0003800000 */
[----:B-1----:R-:W1:Y:S01]  /*0470*/  LDS R3, [UR12+0x8] ;  /* 0x0000080cff037984 */ /* 0x002e620008000800 */
[----:B------:R-:W-:-:S05]  /*0480*/  IMAD.MOV.U32 R4, RZ, RZ, 0x780 ;  /* 0x00000780ff047424 */ /* 0x000fca00078e00ff */
[----:B-1----:R-:W-:-:S05]  /*0490*/  LOP3.LUT R3, R3, 0x500, R4, 0xd8, !PT ;  /* 0x0000050003037812 */ /* 0x002fca00078ed804 */
[----:B------:R3:W-:Y:S02]  /*04a0*/  STS [UR12+0x8], R3 ;  /* 0x00000803ff007988 */ /* 0x0007e4000800080c */
.L_x_8:
[----:B------:R-:W-:Y:S05]  /*04b0*/  @P2 BRA `(.L_x_10) ;  /* 0x0000000000282947 */ /* 0x000fea0003800000 */
[----:B-1234-:R-:W1:Y:S02]  /*04c0*/  LDS R3, [UR12+0x8] ;  /* 0x0000080cff037984 */ /* 0x01ee640008000800 */
[----:B-1----:R-:W-:-:S05]  /*04d0*/  LOP3.LUT R3, R3, 0x1800, RZ, 0xb8, !PT ;  /* 0x0000180003037812 */ /* 0x002fca00078eb8ff */
[----:B------:R2:W-:Y:S02]  /*04e0*/  STS [UR12+0x8], R3 ;  /* 0x00000803ff007988 */ /* 0x0005e4000800080c */
.L_x_9:
[----:B------:R-:W-:Y:S05]  /*04f0*/  @P2 BREAK B0 ;  /* 0x0000000000002942 */ /* 0x000fea0003800000 */
[----:B------:R-:W-:Y:S05]  /*0500*/  @P2 BRA `(.L_x_11) ;  /* 0x0000000000242947 */ /* 0x000fea0003800000 */
[----:B------:R-:W3:Y:S01]  /*0510*/  LDS R4, [UR12+0x8] ;  /* 0x0000080cff047984 */ /* 0x000ee20008000800 */
[----:B-12---:R-:W-:-:S05]  /*0520*/  IMAD.MOV.U32 R3, RZ, RZ, 0x6000 ;  /* 0x00006000ff037424 */ /* 0x006fca00078e00ff */
[----:B---3--:R-:W-:-:S04]  /*0530*/  LOP3.LUT R3, R4, 0x4000, R3, 0xd8, !PT ;  /* 0x0000400004037812 */ /* 0x008fc800078ed803 */
[----:B------:R-:W-:-:S05]  /*0540*/  LOP3.LUT R3, R3, 0x400000, RZ, 0xb8, !PT ;  /* 0x0040000003037812 */ /* 0x000fca00078eb8ff */
[----:B------:R5:W-:Y:S02]  /*0550*/  STS [UR12+0x8], R3 ;  /* 0x00000803ff007988 */ /* 0x000be4000800080c */
.L_x_10:
[----:B------:R-:W-:Y:S05]  /*0560*/  BSYNC B0 ;  /* 0x0000000000007941 */ /* 0x000fea0003800000 */
.L_x_7:
[----:B-12345:R-:W1:Y:S02]  /*0570*/  @!P2 LDS R3, [UR12+0x8] ;  /* 0x0000080cff03a984 */ /* 0x03ee640008000800 */
[----:B-1----:R-:W-:-:S05]  /*0580*/  @!P2 LOP3.LUT R3, R3, 0x8000, RZ, 0xb8, !PT ;  /* 0x000080000303a812 */ /* 0x002fca00078eb8ff */
[----:B------:R3:W-:Y:S02]  /*0590*/  @!P2 STS [UR12+0x8], R3 ;  /* 0x00000803ff00a988 */ /* 0x0007e4000800080c */
.L_x_11:
[----:B------:R-:W-:Y:S05]  /*05a0*/  BSYNC B1 ;  /* 0x0000000000017941 */ /* 0x000fea0003800000 */
.L_x_6:
[----:B------:R-:W-:Y:S05]  /*05b0*/  WARPSYNC.ALL ;  /* 0x0000000000007948 */ /* 0x000fea0003800000 */
[----:B------:R-:W-:Y:S05]  /*05c0*/  @P0 BRA `(.L_x_12) ;  /* 0x0000000000280947 */ /* 0x000fea0003800000 */
[----:B-123--:R-:W1:Y:S01]  /*05d0*/  S2R R3, SR_LANEID ;  /* 0x0000000000037919 */ /* 0x00ee620000000000 */
[----:B------:R-:W-:Y:S05]  /*05e0*/  WARPSYNC.ALL ;  /* 0x0000000000007948 */ /* 0x000fea0003800000 */
[----:B-1----:R-:W-:-:S05]  /*05f0*/  IMAD.SHL.U32 R3, R3, 0x4, RZ ;  /* 0x0000000403037824 */ /* 0x002fca00078e00ff */
[----:B------:R-:W1:Y:S01]  /*0600*/  LDS R7, [R3+UR12] ;  /* 0x0000000c03077984 */ /* 0x000e620008000800 */
[----:B------:R-:W-:-:S05]  /*0610*/  IADD3 R4, P1, R3, UR24, RZ ;  /* 0x0000001803047c10 */ /* 0x000fca000ff3e0ff */
[----:B------:R-:W-:-:S05]  /*0620*/  IMAD.X R5, RZ, RZ, UR25, P1 ;  /* 0x00000019ff057e24 */ /* 0x000fca00088e06ff */
[----:B-1----:R4:W5:Y:S01]  /*0630*/  ATOMG.E.EXCH.STRONG.GPU PT, RZ, [R4], R7 ;  /* 0x0000000704ff73a8 */ /* 0x00296200041ee100 */
[----:B------:R-:W-:-:S04]  /*0640*/  DEPBAR {5,4,3,2,1,0} ;  /* 0x0000003f0000791a */ /* 0x000fc80000000000 */
[----:B------:R4:W-:Y:S01]  /*0650*/  UTMACCTL.IV [UR24] ;  /* 0x00000000180079b9 */ /* 0x0009e20008000000 */
[----:B------:R-:W-:Y:S01]  /*0660*/  NOP ;  /* 0x0000000000007918 */ /* 0x000fe20000000000 */
.L_x_12:
[----:B------:R-:W-:Y:S05]  /*0670*/  @P0 BRA `(.L_x_13) ;  /* 0x00000000000c0947 */ /* 0x000fea0003800000 */
[----:B------:R0:W-:Y:S01]  /*0680*/  UTMACMDFLUSH ;  /* 0x00000000000079b7 */ /* 0x0001e20000000000 */
[----:B------:R-:W-:Y:S05]  /*0690*/  @P0 BRA `(.L_x_13) ;  /* 0x0000000000040947 */ /* 0x000fea0003800000 */
[----:B------:R-:W-:-:S04]  /*06a0*/  DEPBAR.LE SB0, 0x0 ;  /* 0x000080000000791a */ /* 0x000fc80000000000 */
.L_x_13:
[----:B------:R-:W-:Y:S05]  /*06b0*/  WARPSYNC.ALL ;  /* 0x0000000000007948 */ /* 0x000fea0003800000 */
[----:B-----5:R-:W-:Y:S06]  /*06c0*/  BAR.SYNC.DEFER_BLOCKING 0x0 ;  /* 0x0000000000007b1d */ /* 0x020fec0000010000 */
[----:B------:R-:W-:Y:S02]  /*06d0*/  BSSY B1, `(.L_x_14) ;  /* 0x000000b000017945 */ /* 0x000fe40003800000 */
[----:B------:R-:W-:Y:S06]  /*06e0*/  BAR.SYNC.DEFER_BLOCKING 0x0 ;  /* 0x0000000000007b1d */ /* 0x000fec0000010000 */
[----:B------:R5:W-:Y:S01]  /*06f0*/  @!P0 STS [R11], RZ ;  /* 0x000000ff0b008388 */ /* 0x000be20000000800 */
[----:B------:R-:W-:Y:S01]  /*0700*/  NOP ;  /* 0x0000000000007918 */ /* 0x000fe20000000000 */
[----:B------:R-:W-:Y:S05]  /*0710*/  @P2 BRA `(.L_x_15) ;  /* 0x0000000000182947 */ /* 0x000fea0003800000 */
[----:B-123--:R-:W1:Y:S01]  /*0720*/  LDS R3, [UR12+0x8] ;  /* 0x0000080cff037984 */ /* 0x00ee620008000800 */
[----:B------:R-:W2:Y:S01]  /*0730*/  LDC.64 R12, c[0x0][0x218] ;  /* 0x00008600ff0c7b82 */ /* 0x000ea20000000a00 */
[----:B----4-:R-:W-:Y:S02]  /*0740*/  IMAD.MOV.U32 R4, RZ, RZ, 0x70 ;  /* 0x00000070ff047424 */ /* 0x010fe400078e00ff */
[----:B--2---:R2:W-:Y:S03]  /*0750*/  STS.64 [UR12], R12 ;  /* 0x0000000cff007988 */ /* 0x0045e60008000a0c */
[----:B-1----:R-:W-:-:S05]  /*0760*/  LOP3.LUT R3, R3, 0x10, R4, 0xd8, !PT ;  /* 0x0000001003037812 */ /* 0x002fca00078ed804 */
[----:B------:R2:W-:Y:S02]  /*0770*/  STS [UR12+0x8], R3 ;  /* 0x00000803ff007988 */ /* 0x0005e4000800080c */
.L_x_15:
[----:B----4-:R-:W-:Y:S05]  /*0780*/  BSYNC B1 ;  /* 0x0000000000017941 */ /* 0x010fea0003800000 */
.L_x_14:
[----:B------:R-:W-:Y:S04]  /*0790*/  BSSY B2, `(.L_x_16) ;  /* 0x000000f000027945 */ /* 0x000fe80003800000 */
[----:B------:R-:W-:Y:S04]  /*07a0*/  BSSY B1, `(.L_x_17) ;  /* 0x000000c000017945 */ /* 0x000fe80003800000 */
[----:B------:R-:W-:Y:S05]  /*07b0*/  @P2 BRA `(.L_x_18) ;  /* 0x0000000000282947 */ /* 0x000fea0003800000 */
[----:B-123--:R-:W1:Y:S01]  /*07c0*/  LDS R3, [UR12+0x34] ;  /* 0x0000340cff037984 */ /* 0x00ee620008000800 */
[----:B------:R-:W-:Y:S01]  /*07d0*/  IMAD.MOV.U32 R4, RZ, RZ, 0x1f000000 ;  /* 0x1f000000ff047424 */ /* 0x000fe200078e00ff */
[----:B------:R-:W-:Y:S05]  /*07e0*/  @P2 BREAK B1 ;  /* 0x0000000000012942 */ /* 0x000fea0003800000 */
[----:B-1----:R-:W-:-:S05]  /*07f0*/  LOP3.LUT R3, R3, 0xff000000, R4, 0xb8, !PT ;  /* 0xff00000003037812 */ /* 0x002fca00078eb804 */
[----:B------:R1:W-:Y:S01]  /*0800*/  STS [UR12+0x34], R3 ;  /* 0x00003403ff007988 */ /* 0x0003e2000800080c */
[----:B------:R-:W-:Y:S05]  /*0810*/  @P2 BRA `(.L_x_19) ;  /* 0x0000000000182947 */ /* 0x000fea0003800000 */
[----:B-1----:R-:W1:Y:S01]  /*0820*/  LDS R3, [UR12+0x38] ;  /* 0x0000380cff037984 */ /* 0x002e620008000800 */
[----:B------:R-:W-:-:S05]  /*0830*/  IMAD.MOV.U32 R4, RZ, RZ, 0x3f ;  /* 0x0000003fff047424 */ /* 0x000fca00078e00ff */
[----:B-1----:R-:W-:-:S05]  /*0840*/  LOP3.LUT R3, R3, 0xff, R4, 0xb8, !PT ;  /* 0x000000ff03037812 */ /* 0x002fca00078eb804 */
[----:B------:R4:W-:Y:S02]  /*0850*/  STS [UR12+0x38], R3 ;  /* 0x00003803ff007988 */ /* 0x0009e4000800080c */
.L_x_18:
[----:B------:R-:W-:Y:S05]  /*0860*/  BSYNC B1 ;  /* 0x0000000000017941 */ /* 0x000fea0003800000 */
.L_x_17:
[----:B------:R1:W-:Y:S02]  /*0870*/  @!P2 STS [UR12+0x20], R9 ;  /* 0x00002009ff00a988 */ /* 0x0003e4000800080c */
.L_x_19:
[----:B------:R-:W-:Y:S05]  /*0880*/  BSYNC B2 ;  /* 0x0000000000027941 */ /* 0x000fea0003800000 */
.L_x_16:
[----:B------:R-:W-:Y:S05]  /*0890*/  WARPSYNC.ALL ;  /* 0x0000000000007948 */ /* 0x000fea0003800000 */
[----:B-1234-:R-:W1:Y:S01]  /*08a0*/  LDC R3, c[0x0][0x22c] ;  /* 0x00008b00ff037b82 */ /* 0x01ee620000000800 */
[----:B------:R-:W-:Y:S01]  /*08b0*/  BSSY B2, `(.L_x_20) ;  /* 0x0000010000027945 */ /* 0x000fe20003800000 */
[----:B-1----:R-:W-:-:S05]  /*08c0*/  VIADD R3, R3, 0xffffffff ;  /* 0xffffffff03037836 */ /* 0x002fca0000000000 */
[----:B------:R1:W-:Y:S01]  /*08d0*/  @!P2 STS [UR12+0x24], R3 ;  /* 0x00002403ff00a988 */ /* 0x0003e2000800080c */
[----:B------:R-:W-:Y:S05]  /*08e0*/  @P2 BRA `(.L_x_21) ;  /* 0x0000000000302947 */ /* 0x000fea0003800000 */
[----:B------:R-:W2:Y:S01]  /*08f0*/  LDS R5, [UR12+0x34] ;  /* 0x0000340cff057984 */ /* 0x000ea20008000800 */
[----:B------:R-:W3:Y:S03]  /*0900*/  LDC.64 R12, c[0x0][0x240] ;  /* 0x00009000ff0c7b82 */ /* 0x000ee60000000a00 */
[----:B------:R-:W4:Y:S01]  /*0910*/  LDS R4, [UR12+0x1c] ;  /* 0x00001c0cff047984 */ /* 0x000f220008000800 */
[C---:B---3--:R-:W-:Y:S01]  /*0920*/  SHF.L.U64.HI R10, R12.reuse, 0x1, R13 ;  /* 0x000000010c0a7819 */ /* 0x048fe2000001020d */
[----:B------:R-:W-:-:S03]  /*0930*/  IMAD.SHL.U32 R7, R12, 0x2, RZ ;  /* 0x000000020c077824 */ /* 0x000fc600078e00ff */
[--C-:B------:R-:W-:Y:S02]  /*0940*/  SHF.R.U32.HI R9, RZ, 0x4, R10.reuse ;  /* 0x00000004ff097819 */ /* 0x100fe4000001160a */
[----:B------:R-:W-:-:S05]  /*0950*/  SHF.R.U64 R7, R7, 0x4, R10 ;  /* 0x0000000407077819 */ /* 0x000fca000000120a */
[----:B------:R3:W-:Y:S01]  /*0960*/  STS [UR12+0xc], R7 ;  /* 0x00000c07ff007988 */ /* 0x0007e2000800080c */
[----:B--2---:R-:W-:Y:S02]  /*0970*/  LOP3.LUT R5, R5, 0x7, RZ, 0xb8, !PT ;  /* 0x0000000705057812 */ /* 0x004fe400078eb8ff */
[----:B----4-:R-:W-:-:S03]  /*0980*/  LOP3.LUT R4, R4, 0xf, R9, 0xb8, !PT ;  /* 0x0000000f04047812 */ /* 0x010fc600078eb809 */
[----:B------:R3:W-:Y:S04]  /*0990*/  STS [UR12+0x34], R5 ;  /* 0x00003405ff007988 */ /* 0x0007e8000800080c */
[----:B------:R3:W-:Y:S02]  /*09a0*/  STS [UR12+0x1c], R4 ;  /* 0x00001c04ff007988 */ /* 0x0007e4000800080c */
.L_x_21:
[----:B------:R-:W-:Y:S05]  /*09b0*/  BSYNC B2 ;  /* 0x0000000000027941 */ /* 0x000fea0003800000 */
.L_x_20:
[----:B------:R-:W-:Y:S04]  /*09c0*/  BSSY B3, `(.L_x_22) ;  /* 0x000001a000037945 */ /* 0x000fe80003800000 */
[----:B------:R-:W-:Y:S04]  /*09d0*/  BSSY B2, `(.L_x_23) ;  /* 0x0000015000027945 */ /* 0x000fe80003800000 */
[----:B------:R-:W-:Y:S05]  /*09e0*/  @P2 BRA `(.L_x_24) ;  /* 0x0000000000202947 */ /* 0x000fea0003800000 */
[----:B---3--:R-:W2:Y:S02]  /*09f0*/  LDS R4, [UR12+0x34] ;  /* 0x0000340cff047984 */ /* 0x008ea40008000800 */
[----:B--2---:R-:W-:-:S05]  /*0a00*/  LOP3.LUT R4, R4, 0x38, RZ, 0xb8, !PT ;  /* 0x0000003804047812 */ /* 0x004fca00078eb8ff */
[----:B------:R2:W-:Y:S01]  /*0a10*/  STS [UR12+0x34], R4 ;  /* 0x00003404ff007988 */ /* 0x0005e2000800080c */
[----:B------:R-:W-:Y:S05]  /*0a20*/  @P2 BRA `(.L_x_25) ;  /* 0x0000000000202947 */ /* 0x000fea0003800000 */
[----:B--2---:R-:W2:Y:S01]  /*0a30*/  LDS R4, [UR12+0x8] ;  /* 0x0000080cff047984 */ /* 0x004ea20008000800 */
[----:B------:R-:W-:-:S05]  /*0a40*/  IMAD.MOV.U32 R5, RZ, RZ, 0x780 ;  /* 0x00000780ff057424 */ /* 0x000fca00078e00ff */
[----:B--2---:R-:W-:-:S05]  /*0a50*/  LOP3.LUT R4, R4, 0x500, R5, 0xd8, !PT ;  /* 0x0000050004047812 */ /* 0x004fca00078ed805 */
[----:B------:R2:W-:Y:S02]  /*0a60*/  STS [UR12+0x8], R4 ;  /* 0x00000804ff007988 */ /* 0x0005e4000800080c */
.L_x_24:
[----:B------:R-:W-:Y:S05]  /*0a70*/  @P2 BRA `(.L_x_26) ;  /* 0x0000000000282947 */ /* 0x000fea0003800000 */
[----:B--23--:R-:W2:Y:S02]  /*0a80*/  LDS R4, [UR12+0x8] ;  /* 0x0000080cff047984 */ /* 0x00cea40008000800 */
[----:B--2---:R-:W-:-:S05]  /*0a90*/  LOP3.LUT R4, R4, 0x1800, RZ, 0xb8, !PT ;  /* 0x0000180004047812 */ /* 0x004fca00078eb8ff */
[----:B------:R3:W-:Y:S02]  /*0aa0*/  STS [UR12+0x8], R4 ;  /* 0x00000804ff007988 */ /* 0x0007e4000800080c */
.L_x_25:
[----:B------:R-:W-:Y:S05]  /*0ab0*/  @P2 BREAK B2 ;  /* 0x0000000000022942 */ /* 0x000fea0003800000 */
[----:B------:R-:W-:Y:S05]  /*0ac0*/  @P2 BRA `(.L_x_27) ;  /* 0x0000000000242947 */ /* 0x000fea0003800000 */
[----:B--23--:R-:W2:Y:S01]  /*0ad0*/  LDS R4, [UR12+0x8] ;  /* 0x0000080cff047984 */ /* 0x00cea20008000800 */
[----:B------:R-:W-:-:S05]  /*0ae0*/  IMAD.MOV.U32 R5, RZ, RZ, 0x6000 ;  /* 0x00006000ff057424 */ /* 0x000fca00078e00ff */
[----:B--2---:R-:W-:-:S04]  /*0af0*/  LOP3.LUT R4, R4, 0x4000, R5, 0xd8, !PT ;  /* 0x0000400004047812 */ /* 0x004fc800078ed805 */
[----:B------:R-:W-:-:S05]  /*0b00*/  LOP3.LUT R4, R4, 0x400000, RZ, 0xb8, !PT ;  /* 0x0040000004047812 */ /* 0x000fca00078eb8ff */
[----:B------:R4:W-:Y:S02]  /*0b10*/  STS [UR12+0x8], R4 ;  /* 0x00000804ff007988 */ /* 0x0009e4000800080c */
.L_x_26:
[----:B------:R-:W-:Y:S05]  /*0b20*/  BSYNC B2 ;  /* 0x0000000000027941 */ /* 0x000fea0003800000 */
.L_x_23:
[----:B--234-:R-:W2:Y:S02]  /*0b30*/  @!P2 LDS R4, [UR12+0x8] ;  /* 0x0000080cff04a984 */ /* 0x01cea40008000800 */
[----:B--2---:R-:W-:-:S05]  /*0b40*/  @!P2 LOP3.LUT R4, R4, 0x8000, RZ, 0xb8, !PT ;  /* 0x000080000404a812 */ /* 0x004fca00078eb8ff */
[----:B------:R4:W-:Y:S02]  /*0b50*/  @!P2 STS [UR12+0x8], R4 ;  /* 0x00000804ff00a988 */ /* 0x0009e4000800080c */
.L_x_27:
[----:B------:R-:W-:Y:S05]  /*0b60*/  BSYNC B3 ;  /* 0x0000000000037941 */ /* 0x000fea0003800000 */
.L_x_22:
[----:B------:R-:W-:Y:S05]  /*0b70*/  WARPSYNC.ALL ;  /* 0x0000000000007948 */ /* 0x000fea0003800000 */
[----:B------:R-:W-:-:S04]  /*0b80*/  UIADD3 UR27, UR5, 0x80, URZ ;  /* 0x00000080051b7890 */ /* 0x000fc8000fffe03f */
[----:B------:R-:W-:-:S04]  /*0b90*/  UIADD3 UR26, UP0, UR27, UR6, URZ ;  /* 0x000000061b1a7290 */ /* 0x000fc8000ff1e03f */
[----:B------:R-:W-:Y:S01]  /*0ba0*/  ULEA.HI.X.SX32 UR27, UR27, UR7, 0x1, UP0 ;  /* 0x000000071b1b7291 */ /* 0x000fe200080f0e3f */
[----:B------:R-:W-:Y:S11]  /*0bb0*/  @P0 BRA `(.L_x_28) ;  /* 0x0000000000280947 */ /* 0x000ff60003800000 */
[----:B--234-:R-:W2:Y:S01]  /*0bc0*/  S2R R4, SR_LANEID ;  /* 0x0000000000047919 */ /* 0x01cea20000000000 */
[----:B------:R-:W-:Y:S05]  /*0bd0*/  WARPSYNC.ALL ;  /* 0x0000000000007948 */ /* 0x000fea0003800000 */
[----:B--2---:R-:W-:-:S05]  /*0be0*/  IMAD.SHL.U32 R9, R4, 0x4, RZ ;  /* 0x0000000404097824 */ /* 0x004fca00078e00ff */
[----:B------:R-:W2:Y:S01]  /*0bf0*/  LDS R7, [R9+UR12] ;  /* 0x0000000c09077984 */ /* 0x000ea20008000800 */
[----:B------:R-:W-:-:S05]  /*0c00*/  IADD3 R4, P1, R9, UR26, RZ ;  /* 0x0000001a09047c10 */ /* 0x000fca000ff3e0ff */
[----:B------:R-:W-:-:S05]  /*0c10*/  IMAD.X R5, RZ, RZ, UR27, P1 ;  /* 0x0000001bff057e24 */ /* 0x000fca00088e06ff */
[----:B--2---:R2:W3:Y:S01]  /*0c20*/  ATOMG.E.EXCH.STRONG.GPU PT, RZ, [R4], R7 ;  /* 0x0000000704ff73a8 */ /* 0x0044e200041ee100 */
[----:B------:R-:W-:-:S04]  /*0c30*/  DEPBAR {5,4,3,2,1,0} ;  /* 0x0000003f0000791a */ /* 0x000fc80000000000 */
[----:B------:R2:W-:Y:S01]  /*0c40*/  UTMACCTL.IV [UR26] ;  /* 0x000000001a0079b9 */ /* 0x0005e20008000000 */
[----:B------:R-:W-:Y:S01]  /*0c50*/  NOP ;  /* 0x0000000000007918 */ /* 0x000fe20000000000 */
.L_x_28:
[----:B------:R-:W-:Y:S05]  /*0c60*/  @P0 BRA `(.L_x_29) ;  /* 0x00000000000c0947 */ /* 0x000fea0003800000 */
[----:B------:R0:W-:Y:S01]  /*0c70*/  UTMACMDFLUSH ;  /* 0x00000000000079b7 */ /* 0x0001e20000000000 */
[----:B------:R-:W-:Y:S05]  /*0c80*/  @P0 BRA `(.L_x_29) ;  /* 0x0000000000040947 */ /* 0x000fea0003800000 */
[----:B------:R-:W-:-:S04]  /*0c90*/  DEPBAR.LE SB0, 0x0 ;  /* 0x000080000000791a */ /* 0x000fc80000000000 */
.L_x_29:
[----:B------:R-:W-:Y:S05]  /*0ca0*/  WARPSYNC.ALL ;  /* 0x0000000000007948 */ /* 0x000fea0003800000 */
[----:B---3--:R-:W-:Y:S06]  /*0cb0*/  BAR.SYNC.DEFER_BLOCKING 0x0 ;  /* 0x0000000000007b1d */ /* 0x008fec0000010000 */
[----:B------:R-:W-:Y:S02]  /*0cc0*/  BSSY B3, `(.L_x_30) ;  /* 0x000000b000037945 */ /* 0x000fe40003800000 */
[----:B------:R-:W-:Y:S06]  /*0cd0*/  BAR.SYNC.DEFER_BLOCKING 0x0 ;  /* 0x0000000000007b1d */ /* 0x000fec0000010000 */
[----:B------:R3:W-:Y:S01]  /*0ce0*/  @!P0 STS [R11], RZ ;  /* 0x000000ff0b008388 */ /* 0x0007e20000000800 */
[----:B------:R-:W-:Y:S01]  /*0cf0*/  NOP ;  /* 0x0000000000007918 */ /* 0x000fe20000000000 */
[----:B------:R-:W-:Y:S05]  /*0d00*/  @P2 BRA `(.L_x_31) ;  /* 0x0000000000182947 */ /* 0x000fea0003800000 */
[----:B--2-4-:R-:W2:Y:S01]  /*0d10*/  LDS R4, [UR12+0x8] ;  /* 0x0000080cff047984 */ /* 0x014ea20008000800 */
[----:B---3-5:R-:W3:Y:S01]  /*0d20*/  LDC.64 R10, c[0x0][0x220] ;  /* 0x00008800ff0a7b82 */ /* 0x028ee20000000a00 */
[----:B------:R-:W-:Y:S02]  /*0d30*/  IMAD.MOV.U32 R5, RZ, RZ, 0x70 ;  /* 0x00000070ff057424 */ /* 0x000fe400078e00ff */
[----:B---3--:R3:W-:Y:S03]  /*0d40*/  STS.64 [UR12], R10 ;  /* 0x0000000aff007988 */ /* 0x0087e60008000a0c */
[----:B--2---:R-:W-:-:S05]  /*0d50*/  LOP3.LUT R4, R4, 0x10, R5, 0xd8, !PT ;  /* 0x0000001004047812 */ /* 0x004fca00078ed805 */
[----:B------:R3:W-:Y:S02]  /*0d60*/  STS [UR12+0x8], R4 ;  /* 0x00000804ff007988 */ /* 0x0007e4000800080c */
.L_x_31:
[----:B--2---:R-:W-:Y:S05]  /*0d70*/  BSYNC B3 ;  /* 0x0000000000037941 */ /* 0x004fea0003800000 */
.L_x_30:
[----:B------:R-:W-:Y:S04]  /*0d80*/  BSSY B4, `(.L_x_32) ;  /* 0x0000011000047945 */ /* 0x000fe80003800000 */
[----:B------:R-:W-:Y:S04]  /*0d90*/  BSSY B3, `(.L_x_33) ;  /* 0x000000e000037945 */ /* 0x000fe80003800000 */
[----:B------:R-:W-:Y:S05]  /*0da0*/  @P2 BRA `(.L_x_34) ;  /* 0x0000000000242947 */ /* 0x000fea0003800000 */
[----:B---34-:R-:W2:Y:S01]  /*0db0*/  LDS R4, [UR12+0x34] ;  /* 0x0000340cff047984 */ /* 0x018ea20008000800 */
[----:B------:R-:W-:-:S05]  /*0dc0*/  IMAD.MOV.U32 R5, RZ, RZ, 0x3f000000 ;  /* 0x3f000000ff057424 */ /* 0x000fca00078e00ff */
[----:B--2---:R-:W-:-:S05]  /*0dd0*/  LOP3.LUT R4, R4, 0xff000000, R5, 0xb8, !PT ;  /* 0xff00000004047812 */ /* 0x004fca00078eb805 */
[----:B------:R2:W-:Y:S01]  /*0de0*/  STS [UR12+0x34], R4 ;  /* 0x00003404ff007988 */ /* 0x0005e2000800080c */
[----:B------:R-:W-:Y:S05]  /*0df0*/  @P2 BRA `(.L_x_35) ;  /* 0x00000000001c2947 */ /* 0x000fea0003800000 */
[----:B--2---:R-:W2:Y:S01]  /*0e00*/  LDS R4, [UR12+0x38] ;  /* 0x0000380cff047984 */ /* 0x004ea20008000800 */
[----:B------:R-:W-:-:S05]  /*0e10*/  IMAD.MOV.U32 R5, RZ, RZ, 0x3f ;  /* 0x0000003fff057424 */ /* 0x000fca00078e00ff */
[----:B--2---:R-:W-:-:S05]  /*0e20*/  LOP3.LUT R4, R4, 0xff, R5, 0xb8, !PT ;  /* 0x000000ff04047812 */ /* 0x004fca00078eb805 */
[----:B------:R2:W-:Y:S02]  /*0e30*/  STS [UR12+0x38], R4 ;  /* 0x00003804ff007988 */ /* 0x0005e4000800080c */
.L_x_34:
[----:B------:R-:W-:Y:S05]  /*0e40*/  @P2 BREAK B3 ;  /* 0x0000000000032942 */ /* 0x000fea0003800000 */
[----:B------:R-:W-:Y:S05]  /*0e50*/  @P2 BRA `(.L_x_36) ;  /* 0x00000000000c2947 */ /* 0x000fea0003800000 */
[----:B------:R1:W-:Y:S02]  /*0e60*/  STS [UR12+0x20], R3 ;  /* 0x00002003ff007988 */ /* 0x0003e4000800080c */
.L_x_35:
[----:B------:R-:W-:Y:S05]  /*0e70*/  BSYNC B3 ;  /* 0x0000000000037941 */ /* 0x000fea0003800000 */
.L_x_33:
[----:B------:R1:W-:Y:S02]  /*0e80*/  @!P2 STS [UR12+0x24], R2 ;  /* 0x00002402ff00a988 */ /* 0x0003e4000800080c */
.L_x_36:
[----:B------:R-:W-:Y:S05]  /*0e90*/  BSYNC B4 ;  /* 0x0000000000047941 */ /* 0x000fea0003800000 */
.L_x_32:
[----:B------:R-:W-:Y:S05]  /*0ea0*/  WARPSYNC.ALL ;  /* 0x0000000000007948 */ /* 0x000fea0003800000 */
[----:B------:R-:W-:Y:S04]  /*0eb0*/  BSSY B4, `(.L_x_37) ;  /* 0x000000e000047945 */ /* 0x000fe80003800000 */
[----:B------:R-:W-:Y:S05]  /*0ec0*/  @P2 BRA `(.L_x_38) ;  /* 0x0000000000302947 */ /* 0x000fea0003800000 */
[----:B-1----:R-:W1:Y:S01]  /*0ed0*/  LDS R3, [UR12+0x34] ;  /* 0x0000340cff037984 */ /* 0x002e620008000800 */
[----:B--234-:R-:W2:Y:S03]  /*0ee0*/  LDC.64 R4, c[0x0][0x248] ;  /* 0x00009200ff047b82 */ /* 0x01cea60000000a00 */
        /* <DEDUP_REMOVED lines=10> */
.L_x_38:
[----:B------:R-:W-:Y:S05]  /*0f90*/  BSYNC B4 ;  /* 0x0000000000047941 */ /* 0x000fea0003800000 */
.L_x_37:
[----:B------:R-:W-:Y:S04]  /*0fa0*/  BSSY B4, `(.L_x_39) ;  /* 0x000001a000047945 */ /* 0x000fe80003800000 */
[----:B------:R-:W-:Y:S04]  /*0fb0*/  BSSY B5, `(.L_x_40) ;  /* 0x0000015000057945 */ /* 0x000fe80003800000 */
[----:B------:R-:W-:Y:S05]  /*0fc0*/  @P2 BRA `(.L_x_41) ;  /* 0x0000000000202947 */ /* 0x000fea0003800000 */
[----:B-12---:R-:W1:Y:S02]  /*0fd0*/  LDS R2, [UR12+0x34] ;  /* 0x0000340cff027984 */ /* 0x006e640008000800 */
[----:B-1----:R-:W-:-:S05]  /*0fe0*/  LOP3.LUT R2, R2, 0x38, RZ, 0xb8, !PT ;  /* 0x0000003802027812 */ /* 0x002fca00078eb8ff */
[----:B------:R1:W-:Y:S01]  /*0ff0*/  STS [UR12+0x34], R2 ;  /* 0x00003402ff007988 */ /* 0x0003e2000800080c */
[----:B------:R-:W-:Y:S05]  /*1000*/  @P2 BRA `(.L_x_42) ;  /* 0x0000000000202947 */ /* 0x000fea0003800000 */
[----:B-1----:R-:W1:Y:S01]  /*1010*/  LDS R2, [UR12+0x8] ;  /* 0x0000080cff027984 */ /* 0x002e620008000800 */
[----:B------:R-:W-:-:S05]  /*1020*/  IMAD.MOV.U32 R3, RZ, RZ, 0x780 ;  /* 0x00000780ff037424 */ /* 0x000fca00078e00ff */
[----:B-1----:R-:W-:-:S05]  /*1030*/  LOP3.LUT R2, R2, 0x500, R3, 0xd8, !PT ;  /* 0x0000050002027812 */ /* 0x002fca00078ed803 */
[----:B------:R1:W-:Y:S02]  /*1040*/  STS [UR12+0x8], R2 ;  /* 0x00000802ff007988 */ /* 0x0003e4000800080c */
.L_x_41:
[----:B------:R-:W-:Y:S05]  /*1050*/  @P2 BRA `(.L_x_43) ;  /* 0x0000000000282947 */ /* 0x000fea0003800000 */
[----:B-12---:R-:W1:Y:S02]  /*1060*/  LDS R2, [UR12+0x8] ;  /* 0x0000080cff027984 */ /* 0x006e640008000800 */
[----:B-1----:R-:W-:-:S05]  /*1070*/  LOP3.LUT R2, R2, 0x1800, RZ, 0xb8, !PT ;  /* 0x0000180002027812 */ /* 0x002fca00078eb8ff */
[----:B------:R2:W-:Y:S02]  /*1080*/  STS [UR12+0x8], R2 ;  /* 0x00000802ff007988 */ /* 0x0005e4000800080c */
.L_x_42:
[----:B------:R-:W-:Y:S05]  /*1090*/  @P2 BREAK B5 ;  /* 0x0000000000052942 */ /* 0x000fea0003800000 */
[----:B------:R-:W-:Y:S05]  /*10a0*/  @P2 BRA `(.L_x_44) ;  /* 0x0000000000242947 */ /* 0x000fea0003800000 */
[----:B-12---:R-:W1:Y:S01]  /*10b0*/  LDS R2, [UR12+0x8] ;  /* 0x0000080cff027984 */ /* 0x006e620008000800 */
[----:B------:R-:W-:-:S05]  /*10c0*/  IMAD.MOV.U32 R3, RZ, RZ, 0x6000 ;  /* 0x00006000ff037424 */ /* 0x000fca00078e00ff */
[----:B-1----:R-:W-:-:S04]  /*10d0*/  LOP3.LUT R2, R2, 0x6000, R3, 0xd8, !PT ;  /* 0x0000600002027812 */ /* 0x002fc800078ed803 */
[----:B------:R-:W-:-:S05]  /*10e0*/  LOP3.LUT R2, R2, 0x400000, RZ, 0xb8, !PT ;  /* 0x0040000002027812 */ /* 0x000fca00078eb8ff */
[----:B------:R1:W-:Y:S02]  /*10f0*/  STS [UR12+0x8], R2 ;  /* 0x00000802ff007988 */ /* 0x0003e4000800080c */
.L_x_43:
[----:B------:R-:W-:Y:S05]  /*1100*/  BSYNC B5 ;  /* 0x0000000000057941 */ /* 0x000fea0003800000 */
.L_x_40:
[----:B-12---:R-:W1:Y:S02]  /*1110*/  @!P2 LDS R2, [UR12+0x8] ;  /* 0x0000080cff02a984 */ /* 0x006e640008000800 */
[----:B-1----:R-:W-:-:S05]  /*1120*/  @!P2 LOP3.LUT R2, R2, 0x8000, RZ, 0xb8, !PT ;  /* 0x000080000202a812 */ /* 0x002fca00078eb8ff */
[----:B------:R1:W-:Y:S02]  /*1130*/  @!P2 STS [UR12+0x8], R2 ;  /* 0x00000802ff00a988 */ /* 0x0003e4000800080c */
.L_x_44:
[----:B------:R-:W-:Y:S05]  /*1140*/  BSYNC B4 ;  /* 0x0000000000047941 */ /* 0x000fea0003800000 */
.L_x_39:
[----:B------:R-:W-:Y:S05]  /*1150*/  WARPSYNC.ALL ;  /* 0x0000000000007948 */ /* 0x000fea0003800000 */
[----:B------:R-:W-:Y:S01]  /*1160*/  UIADD3 UR5, UR5, 0x100, URZ ;  /* 0x0000010005057890 */ /* 0x000fe2000fffe03f */
[----:B------:R-:W-:Y:S02]  /*1170*/  ISETP.GE.AND P1, PT, R8, 0x1, PT ;  /* 0x000000010800780c */ /* 0x000fe40003f26270 */
[----:B------:R-:W-:Y:S02]  /*1180*/  CS2R R24, SRZ ;  /* 0x0000000000187805 */ /* 0x000fe4000001ff00 */
[----:B------:R-:W-:Y:S01]  /*1190*/  CS2R R26, SRZ ;  /* 0x00000000001a7805 */ /* 0x000fe2000001ff00 */
[----:B------:R-:W-:Y:S01]  /*11a0*/  UIADD3 UR28, UP0, UR5, UR6, URZ ;  /* 0x00000006051c7290 */ /* 0x000fe2000ff1e03f */
[----:B------:R-:W-:Y:S01]  /*11b0*/  CS2R R28, SRZ ;  /* 0x00000000001c7805 */ /* 0x000fe2000001ff00 */
[----:B------:R-:W-:-:S02]  /*11c0*/  IMAD.MOV.U32 R30, RZ, RZ, RZ ;  /* 0x000000ffff1e7224 */ /* 0x000fc400078e00ff */
[----:B------:R-:W-:Y:S01]  /*11d0*/  ULEA.HI.X.SX32 UR30, UR5, UR7, 0x1, UP0 ;  /* 0x00000007051e7291 */ /* 0x000fe200080f0e3f */
[----:B------:R-:W-:Y:S11]  /*11e0*/  @P0 BRA `(.L_x_45) ;  /* 0x0000000000300947 */ /* 0x000ff60003800000 */
[----:B-12---:R-:W3:Y:S01]  /*11f0*/  S2R R2, SR_LANEID ;  /* 0x0000000000027919 */ /* 0x006ee20000000000 */
[----:B------:R-:W-:Y:S05]  /*1200*/  WARPSYNC.ALL ;  /* 0x0000000000007948 */ /* 0x000fea0003800000 */
[----:B---34-:R-:W-:-:S05]  /*1210*/  IMAD.SHL.U32 R4, R2, 0x4, RZ ;  /* 0x0000000402047824 */ /* 0x018fca00078e00ff */
[----:B------:R-:W1:Y:S01]  /*1220*/  LDS R5, [R4+UR12] ;  /* 0x0000000c04057984 */ /* 0x000e620008000800 */
[----:B------:R-:W-:Y:S01]  /*1230*/  IADD3 R2, P3, R4, UR28, RZ ;  /* 0x0000001c04027c10 */ /* 0x000fe2000ff7e0ff */
[----:B------:R-:W-:-:S04]  /*1240*/  UMOV UR6, UR28 ;  /* 0x0000001c00067c82 */ /* 0x000fc80008000000 */
[----:B------:R-:W-:Y:S01]  /*1250*/  IMAD.X R3, RZ, RZ, UR30, P3 ;  /* 0x0000001eff037e24 */ /* 0x000fe200098e06ff */
[----:B------:R-:W-:-:S04]  /*1260*/  UMOV UR7, UR30 ;  /* 0x0000001e00077c82 */ /* 0x000fc80008000000 */
[----:B-1----:R1:W2:Y:S01]  /*1270*/  ATOMG.E.EXCH.STRONG.GPU PT, RZ, [R2], R5 ;  /* 0x0000000502ff73a8 */ /* 0x0022a200041ee100 */
[----:B------:R-:W-:-:S04]  /*1280*/  DEPBAR {5,4,3,2,1,0} ;  /* 0x0000003f0000791a */ /* 0x000fc80000000000 */
[----:B------:R1:W-:Y:S01]  /*1290*/  UTMACCTL.IV [UR6] ;  /* 0x00000000060079b9 */ /* 0x0003e20008000000 */
[----:B------:R-:W-:Y:S01]  /*12a0*/  NOP ;  /* 0x0000000000007918 */ /* 0x000fe20000000000 */
.L_x_45:
[----:B------:R-:W-:Y:S05]  /*12b0*/  @P0 BRA `(.L_x_46) ;  /* 0x00000000000c0947 */ /* 0x000fea0003800000 */
[----:B------:R0:W-:Y:S01]  /*12c0*/  UTMACMDFLUSH ;  /* 0x00000000000079b7 */ /* 0x0001e20000000000 */
[----:B------:R-:W-:Y:S05]  /*12d0*/  @P0 BRA `(.L_x_46) ;  /* 0x0000000000040947 */ /* 0x000fea0003800000 */
[----:B------:R-:W-:-:S04]  /*12e0*/  DEPBAR.LE SB0, 0x0 ;  /* 0x000080000000791a */ /* 0x000fc80000000000 */
.L_x_46:
[----:B------:R-:W-:Y:S05]  /*12f0*/  WARPSYNC.ALL ;  /* 0x0000000000007948 */ /* 0x000fea0003800000 */
[----:B--2---:R-:W-:Y:S01]  /*1300*/  BAR.SYNC.DEFER_BLOCKING 0x0 ;  /* 0x0000000000007b1d */ /* 0x004fe20000010000 */
[----:B------:R-:W-:Y:S01]  /*1310*/  USHF.L.U32 UR19, UR31, 0x6, URZ ;  /* 0x000000061f137899 */ /* 0x000fe2000800063f */
[----:B------:R-:W-:Y:S01]  /*1320*/  IMAD.MOV.U32 R31, RZ, RZ, RZ ;  /* 0x000000ffff1f7224 */ /* 0x000fe200078e00ff */
[----:B------:R-:W-:Y:S01]  /*1330*/  USHF.L.U32 UR11, UR29, 0x6, URZ ;  /* 0x000000061d0b7899 */ /* 0x000fe2000800063f */
[----:B------:R-:W-:Y:S02]  /*1340*/  CS2R R32, SRZ ;  /* 0x0000000000207805 */ /* 0x000fe4000001ff00 */
[----:B------:R-:W-:Y:S01]  /*1350*/  CS2R R34, SRZ ;  /* 0x0000000000227805 */ /* 0x000fe2000001ff00 */
[----:B------:R-:W-:Y:S01]  /*1360*/  VOTEU.ALL UP0, P2 ;  /* 0x00000000003f7886 */ /* 0x000fe20001000000 */
[----:B-1----:R-:W-:Y:S01]  /*1370*/  UMOV UR6, 0x1 ;  /* 0x0000000100067882 */ /* 0x002fe20000000000 */
[----:B------:R-:W-:Y:S01]  /*1380*/  VOTEU.ALL UP1, P2 ;  /* 0x00000000003f7886 */ /* 0x000fe20001020000 */
[----:B------:R-:W-:-:S02]  /*1390*/  CS2R R36, SRZ ;  /* 0x0000000000247805 */ /* 0x000fc4000001ff00 */
[----:B------:R-:W-:Y:S01]  /*13a0*/  CS2R R38, SRZ ;  /* 0x0000000000267805 */ /* 0x000fe2000001ff00 */
[----:B------:R-:W-:-:S04]  /*13b0*/  @!UP0 UIADD3 UR8, -UR6, 0x100000, URZ ;  /* 0x0010000006088890 */ /* 0x000fc8000fffe13f */
[----:B------:R-:W-:Y:S02]  /*13c0*/  @!UP0 USHF.L.U32 UR9, UR8, 0xb, URZ ;  /* 0x0000000b08098899 */ /* 0x000fe4000800063f */
[----:B------:R-:W-:Y:S01]  /*13d0*/  @!UP0 USHF.L.U32 UR8, UR8, 0x1, URZ ;  /* 0x0000000108088899 */ /* 0x000fe2000800063f */
[----:B------:R-:W-:Y:S01]  /*13e0*/  CS2R R40, SRZ ;  /* 0x0000000000287805 */ /* 0x000fe2000001ff00 */
[----:B------:R-:W-:-:S04]  /*13f0*/  @!UP0 UIADD3 UR6, -UR6, 0x100000, URZ ;  /* 0x0010000006068890 */ /* 0x000fc8000fffe13f */
[----:B------:R-:W-:Y:S02]  /*1400*/  @!UP0 USHF.L.U32 UR7, UR6, 0xb, URZ ;  /* 0x0000000b06078899 */ /* 0x000fe4000800063f */
[----:B------:R-:W-:Y:S01]  /*1410*/  @!UP0 USHF.L.U32 UR6, UR6, 0x1, URZ ;  /* 0x0000000106068899 */ /* 0x000fe2000800063f */
[----:B------:R-:W-:Y:S01]  /*1420*/  CS2R R42, SRZ ;  /* 0x00000000002a7805 */ /* 0x000fe2000001ff00 */
[----:B------:R-:W-:Y:S01]  /*1430*/  VOTEU.ALL UP0, P2 ;  /* 0x00000000003f7886 */ /* 0x000fe20001000000 */
[----:B------:R-:W-:Y:S02]  /*1440*/  CS2R R44, SRZ ;  /* 0x00000000002c7805 */ /* 0x000fe4000001ff00 */
[----:B------:R-:W-:Y:S02]  /*1450*/  CS2R R46, SRZ ;  /* 0x00000000002e7805 */ /* 0x000fe4000001ff00 */
[----:B------:R-:W-:Y:S02]  /*1460*/  CS2R R48, SRZ ;  /* 0x0000000000307805 */ /* 0x000fe4000001ff00 */
[----:B------:R-:W-:-:S02]  /*1470*/  CS2R R50, SRZ ;  /* 0x0000000000327805 */ /* 0x000fc4000001ff00 */
[----:B------:R-:W-:Y:S02]  /*1480*/  CS2R R52, SRZ ;  /* 0x0000000000347805 */ /* 0x000fe4000001ff00 */
[----:B------:R-:W-:Y:S01]  /*1490*/  CS2R R54, SRZ ;  /* 0x0000000000367805 */ /* 0x000fe2000001ff00 */
[----:B------:R-:W1:Y:S02]  /*14a0*/  FENCE.VIEW.ASYNC.S ;  /* 0x00000000000073c6 */ /* 0x000e640000000000 */
[----:B-1----:R1:W2:Y:S02]  /*14b0*/  @!UP0 SYNCS.EXCH.64 URZ, [UR12+0x4000], UR8 ;  /* 0x004000080c3f85b2 */ /* 0x0022a40008000100 */
[----:B--2---:R-:W-:Y:S06]  /*14c0*/  BAR.SYNC.DEFER_BLOCKING 0x0 ;  /* 0x0000000000007b1d */ /* 0x004fec0000010000 */
[----:B------:R1:W2:Y:S01]  /*14d0*/  @!UP1 SYNCS.EXCH.64 URZ, [UR12+0x4008], UR6 ;  /* 0x004008060c3f95b2 */ /* 0x0002a20008000100 */
[----:B------:R-:W-:Y:S05]  /*14e0*/  @!P1 BRA `(.L_x_47) ;  /* 0x0000000400349947 */ /* 0x000fea0003800000 */
[----:B------:R-:W-:Y:S02]  /*14f0*/  CS2R R24, SRZ ;  /* 0x0000000000187805 */ /* 0x000fe4000001ff00 */
[----:B------:R-:W-:Y:S02]  /*1500*/  CS2R R26, SRZ ;  /* 0x00000000001a7805 */ /* 0x000fe4000001ff00 */
[----:B------:R-:W-:Y:S02]  /*1510*/  CS2R R28, SRZ ;  /* 0x00000000001c7805 */ /* 0x000fe4000001ff00 */
[----:B------:R-:W-:Y:S02]  /*1520*/  CS2R R30, SRZ ;  /* 0x00000000001e7805 */ /* 0x000fe4000001ff00 */
[----:B------:R-:W-:Y:S02]  /*1530*/  CS2R R32, SRZ ;  /* 0x0000000000207805 */ /* 0x000fe4000001ff00 */
[----:B------:R-:W-:-:S02]  /*1540*/  CS2R R34, SRZ ;  /* 0x0000000000227805 */ /* 0x000fc4000001ff00 */
        /* <DEDUP_REMOVED lines=9> */
[----:B------:R-:W-:Y:S01]  /*15e0*/  CS2R R54, SRZ ;  /* 0x0000000000367805 */ /* 0x000fe2000001ff00 */
[----:B------:R-:W-:Y:S01]  /*15f0*/  UMOV UR5, URZ ;  /* 0x0000003f00057c82 */ /* 0x000fe20008000000 */
[----:B------:R-:W-:-:S05]  /*1600*/  UMOV UR18, URZ ;  /* 0x0000003f00127c82 */ /* 0x000fca0008000000 */
.L_x_49:
[----:B--2---:R-:W-:Y:S01]  /*1610*/  BAR.SYNC.DEFER_BLOCKING 0x0 ;  /* 0x0000000000007b1d */ /* 0x004fe20000010000 */
[----:B------:R-:W-:Y:S01]  /*1620*/  ULEA UR13, UR5, UR12, 0x3 ;  /* 0x0000000c050d7291 */ /* 0x000fe2000f8e183f */
[----:B------:R-:W-:Y:S01]  /*1630*/  @!P2 IMAD.MOV.U32 R2, RZ, RZ, 0x2000 ;  /* 0x00002000ff02a424 */ /* 0x000fe200078e00ff */
[----:B------:R-:W-:Y:S01]  /*1640*/  ELECT P0, URZ, PT ;  /* 0x00000000003f782f */ /* 0x000fe20003800000 */
[----:B------:R-:W-:-:S03]  /*1650*/  ULEA UR16, UR5, UR12, 0xc ;  /* 0x0000000c05107291 */ /* 0x000fc6000f8e603f */
[----:B------:R-:W-:Y:S02]  /*1660*/  ISETP.LT.U32.AND P0, PT, R6, 0x20, P0 ;  /* 0x000000200600780c */ /* 0x000fe40000701070 */
[----:B------:R-:W-:Y:S01]  /*1670*/  ELECT P1, URZ, PT ;  /* 0x00000000003f782f */ /* 0x000fe20003820000 */
[----:B-1----:R-:W-:-:S03]  /*1680*/  UIADD3 UR8, UR16, 0x2000, URZ ;  /* 0x0000200010087890 */ /* 0x002fc6000fffe03f */
[----:B------:R-:W-:Y:S01]  /*1690*/  ISETP.LT.U32.AND P1, PT, R6, 0x20, P1 ;  /* 0x000000200600780c */ /* 0x000fe20000f21070 */
[----:B------:R-:W-:-:S06]  /*16a0*/  UMOV UR10, UR18 ;  /* 0x00000012000a7c82 */ /* 0x000fcc0008000000 */
[----:B------:R-:W-:Y:S01]  /*16b0*/  VOTEU.ANY UP0, P0 ;  /* 0x00000000003f7886 */ /* 0x000fe20000000100 */
[----:B------:R-:W-:Y:S01]  /*16c0*/  VOTEU.ANY UP2, P0 ;  /* 0x00000000003f7886 */ /* 0x000fe20000040100 */
[----:B------:R1:W-:Y:S01]  /*16d0*/  @!P2 SYNCS.ARRIVE.TRANS64 RZ, [UR13+0x4000], R2 ;  /* 0x00400002ffffa9a7 */ /* 0x0003e2000800000d */
[----:B------:R2:W-:Y:S06]  /*16e0*/  MEMBAR.ALL.CTA ;  /* 0x0000000000007992 */ /* 0x0005ec0000008000 */
[----:B--2---:R-:W2:Y:S01]  /*16f0*/  FENCE.VIEW.ASYNC.S ;  /* 0x00000000000073c6 */ /* 0x004ea20000000000 */
[----:B------:R-:W-:Y:S01]  /*1700*/  @UP0 UIADD3 UR17, UR13, 0x4000, URZ ;  /* 0x000040000d110890 */ /* 0x000fe2000fffe03f */
[----:B------:R-:W-:Y:S01]  /*1710*/  @UP0 UMOV UR6, UR24 ;  /* 0x0000001800060c82 */ /* 0x000fe20008000000 */
[----:B------:R-:W-:Y:S01]  /*1720*/  @UP0 UMOV UR7, UR25 ;  /* 0x0000001900070c82 */ /* 0x000fe20008000000 */
[----:B--2---:R-:W-:Y:S01]  /*1730*/  VOTEU.ANY UP1, P1 ;  /* 0x00000000003f7886 */ /* 0x004fe20000820100 */
[----:B------:R-:W-:Y:S01]  /*1740*/  VOTEU.ANY UP3, P1 ;  /* 0x00000000003f7886 */ /* 0x000fe20000860100 */
[----:B-1----:R-:W-:-:S03]  /*1750*/  IMAD.U32 R2, RZ, RZ, UR4 ;  /* 0x00000004ff027e24 */ /* 0x002fc6000f8e00ff */
[----:B------:R-:W-:Y:S01]  /*1760*/  @UP1 UIADD3 UR9, UR13, 0x4000, URZ ;  /* 0x000040000d091890 */ /* 0x000fe2000fffe03f */
[----:B------:R-:W-:Y:S01]  /*1770*/  @UP1 UMOV UR14, UR26 ;  /* 0x0000001a000e1c82 */ /* 0x000fe20008000000 */
[----:B------:R-:W-:Y:S01]  /*1780*/  @UP1 UMOV UR15, UR27 ;  /* 0x0000001b000f1c82 */ /* 0x000fe20008000000 */
[----:B------:R-:W-:Y:S01]  /*1790*/  SHF.L.U32 R2, R2, 0x1f, RZ ;  /* 0x0000001f02027819 */ /* 0x000fe200000006ff */
[----:B------:R-:W-:Y:S06]  /*17a0*/  BAR.SYNC.DEFER_BLOCKING 0x0 ;  /* 0x0000000000007b1d */ /* 0x000fec0000010000 */
[----:B------:R1:W-:Y:S02]  /*17b0*/  @UP2 UTMALDG.2D [UR16], [UR6] ;  /* 0x00000010060025b4 */ /* 0x0003e40008008000 */
[----:B------:R-:W-:Y:S06]  /*17c0*/  BAR.SYNC.DEFER_BLOCKING 0x0 ;  /* 0x0000000000007b1d */ /* 0x000fec0000010000 */
[----:B------:R1:W-:Y:S02]  /*17d0*/  @UP3 UTMALDG.2D [UR8], [UR14] ;  /* 0x000000080e0035b4 */ /* 0x0003e40008008000 */
[----:B------:R-:W-:Y:S06]  /*17e0*/  BAR.SYNC.DEFER_BLOCKING 0x0 ;  /* 0x0000000000007b1d */ /* 0x000fec0000010000 */
[----:B------:R-:W2:Y:S02]  /*17f0*/  SYNCS.PHASECHK.TRANS64.TRYWAIT P0, [UR13+0x4000], R2 ;  /* 0x00400002ff0075a7 */ /* 0x000ea4000800014d */
[----:B-12---:R-:W-:Y:S05]  /*1800*/  @!P0 BRA `(.L_x_48) ;  /* 0x00000004004c8947 */ /* 0x006fea0003800000 */
.L_x_50:
[----:B------:R-:W-:Y:S01]  /*1810*/  USHF.R.U32.HI UR6, URZ, 0x4, UR16 ;  /* 0x000000043f067899 */ /* 0x000fe20008011610 */
[----:B------:R-:W-:Y:S02]  /*1820*/  WARPGROUP.DEPBAR.LE gsb0, 0x0 ;  /* 0x00008000000079c5 */ /* 0x000fe40000010000 */
[----:B------:R-:W-:Y:S01]  /*1830*/  USHF.R.U32.HI UR8, URZ, 0x4, UR8 ;  /* 0x000000043f087899 */ /* 0x000fe20008011608 */
[----:B------:R-:W-:Y:S01]  /*1840*/  WARPGROUP.ARRIVE ;  /* 0x00000000000079c5 */ /* 0x000fe20000000000 */
[----:B------:R-:W-:Y:S01]  /*1850*/  USGXT.U32 UR6, UR6, 0xe ;  /* 0x0000000e0606789a */ /* 0x000fe20008000000 */
[----:B------:R-:W1:Y:S01]  /*1860*/  LDC R2, c[0x0][0x230] ;  /* 0x00008c00ff027b82 */ /* 0x000e620000000800 */
[----:B------:R-:W-:Y:S01]  /*1870*/  USGXT.U32 UR8, UR8, 0xe ;  /* 0x0000000e0808789a */ /* 0x000fe20008000000 */
[----:B------:R-:W-:Y:S01]  /*1880*/  UMOV UR21, 0x80000020 ;  /* 0x8000002000157882 */ /* 0x000fe20000000000 */
[----:B------:R-:W-:Y:S01]  /*1890*/  UMOV UR23, 0x80000020 ;  /* 0x8000002000177882 */ /* 0x000fe20000000000 */
[----:B------:R-:W-:-:S02]  /*18a0*/  UIADD3 UR18, UR18, 0x20, URZ ;  /* 0x0000002012127890 */ /* 0x000fc4000fffe03f */
[----:B------:R-:W-:Y:S02]  /*18b0*/  UMOV UR20, UR6 ;  /* 0x0000000600147c82 */ /* 0x000fe40008000000 */
[----:B------:R-:W-:Y:S01]  /*18c0*/  UMOV UR22, UR8 ;  /* 0x0000000800167c82 */ /* 0x000fe20008000000 */
[----:B------:R-:W-:Y:S01]  /*18d0*/  UMOV UR7, URZ ;  /* 0x0000003f00077c82 */ /* 0x000fe20008000000 */
[----:B------:R-:W-:Y:S01]  /*18e0*/  HGMMA.64x64x16.F32.BF16 R24, gdesc[UR20], R24 ;  /* 0x00e00000141879f0 */ /* 0x000fe20008701818 */
[----:B------:R-:W-:Y:S01]  /*18f0*/  UMOV UR22, 0xfffffffe ;  /* 0xfffffffe00167882 */ /* 0x000fe20000000000 */
[----:B------:R-:W-:Y:S01]  /*1900*/  UMOV UR23, 0x7fffffdf ;  /* 0x7fffffdf00177882 */ /* 0x000fe20000000000 */
[----:B------:R-:W-:Y:S01]  /*1910*/  UIADD3 UR5, UR5, 0x1, URZ ;  /* 0x0000000105057890 */ /* 0x000fe2000fffe03f */
[----:B------:R-:W-:Y:S01]  /*1920*/  UMOV UR9, URZ ;  /* 0x0000003f00097c82 */ /* 0x000fe20008000000 */
[----:B------:R-:W-:Y:S02]  /*1930*/  UIADD3.64 UR20, UR6, -UR22, URZ ;  /* 0x8000001606147297 */ /* 0x000fe4000fffe03f */
[----:B------:R-:W-:-:S02]  /*1940*/  UIADD3.64 UR22, UR8, -UR22, URZ ;  /* 0x8000001608167297 */ /* 0x000fc4000fffe03f */
[----:B------:R-:W-:Y:S01]  /*1950*/  UISETP.NE.U32.AND UP0, UPT, UR5, 0x2, UPT ;  /* 0x000000020500788c */ /* 0x000fe2000bf05070 */
[----:B-1----:R-:W-:-:S03]  /*1960*/  ISETP.LE.AND P0, PT, R2, UR18, PT ;  /* 0x0000001202007c0c */ /* 0x002fc6000bf03270 */
[----:B------:R-:W-:Y:S02]  /*1970*/  USEL UR6, URZ, 0x1, UP0 ;  /* 0x000000013f067887 */ /* 0x000fe40008000000 */
[----:B------:R-:W-:Y:S02]  /*1980*/  USEL UR5, UR5, URZ, UP0 ;  /* 0x0000003f05057287 */ /* 0x000fe40008000000 */
[----:B------:R-:W-:Y:S01]  /*1990*/  ULOP3.LUT UR4, UR4, UR6, URZ, 0x3c, !UPT ;  /* 0x0000000604047292 */ /* 0x000fe2000f8e3c3f */
[----:B------:R-:W-:Y:S05]  /*19a0*/  HGMMA.64x64x16.F32.BF16 R24, gdesc[UR20], R24, gsb0 ;  /* 0x00e00000141879f0 */ /* 0x000fea0008001818 */
[----:B------:R-:W-:Y:S06]  /*19b0*/  @!P0 BRA `(.L_x_49) ;  /* 0xfffffffc00148947 */ /* 0x000fec000383ffff */
.L_x_47:
[----:B------:R-:W-:Y:S02]  /*19c0*/  WARPGROUP.DEPBAR.LE gsb0, 0x0 ;  /* 0x00008000000079c5 */ /* 0x000fe40000010000 */
[----:B--2---:R-:W-:Y:S01]  /*19d0*/  BAR.SYNC.DEFER_BLOCKING 0x0 ;  /* 0x0000000000007b1d */ /* 0x004fe20000010000 */
[C---:B------:R-:W-:Y:S01]  /*19e0*/  IMAD.SHL.U32 R2, R0.reuse, 0x80, RZ ;  /* 0x0000008000027824 */ /* 0x040fe200078e00ff */
[----:B------:R-:W-:Y:S01]  /*19f0*/  F2FP.BF16.F32.PACK_AB R24, R25, R24 ;  /* 0x000000181918723e */ /* 0x000fe200000010ff */
[----:B------:R-:W-:Y:S01]  /*1a00*/  IMAD.SHL.U32 R3, R0, 0x40, RZ ;  /* 0x0000004000037824 */ /* 0x000fe200078e00ff */
[----:B------:R-:W-:Y:S02]  /*1a10*/  F2FP.BF16.F32.PACK_AB R25, R27, R26 ;  /* 0x0000001a1b19723e */ /* 0x000fe400000010ff */
[----:B------:R-:W-:Y:S02]  /*1a20*/  ELECT P0, URZ, PT ;  /* 0x00000000003f782f */ /* 0x000fe40003800000 */
[----:B------:R-:W-:Y:S01]  /*1a30*/  LOP3.LUT R2, R2, 0x780, RZ, 0xc0, !PT ;  /* 0x0000078002027812 */ /* 0x000fe200078ec0ff */
[----:B------:R-:W-:Y:S01]  /*1a40*/  UMOV UR13, UR11 ;  /* 0x0000000b000d7c82 */ /* 0x000fe20008000000 */
[----:B------:R-:W-:Y:S01]  /*1a50*/  F2FP.BF16.F32.PACK_AB R32, R33, R32 ;  /* 0x000000202120723e */ /* 0x000fe200000010ff */
[----:B------:R-:W-:Y:S01]  /*1a60*/  UMOV UR14, UR19 ;  /* 0x00000013000e7c82 */ /* 0x000fe20008000000 */
[----:B---34-:R-:W-:Y:S01]  /*1a70*/  LOP3.LUT R4, R2, 0x1800, R3, 0xf8, !PT ;  /* 0x0000180002047812 */ /* 0x018fe200078ef803 */
[----:B------:R-:W-:Y:S01]  /*1a80*/  IMAD.SHL.U32 R2, R0, 0x10, RZ ;  /* 0x0000001000027824 */ /* 0x000fe200078e00ff */
[----:B------:R-:W-:-:S02]  /*1a90*/  F2FP.BF16.F32.PACK_AB R26, R29, R28 ;  /* 0x0000001c1d1a723e */ /* 0x000fc400000010ff */
[----:B------:R-:W-:Y:S02]  /*1aa0*/  F2FP.BF16.F32.PACK_AB R27, R31, R30 ;  /* 0x0000001e1f1b723e */ /* 0x000fe400000010ff */
[----:B------:R-:W-:Y:S02]  /*1ab0*/  LOP3.LUT R3, R2, 0x70, RZ, 0xc0, !PT ;  /* 0x0000007002037812 */ /* 0x000fe400078ec0ff */
[----:B------:R-:W-:Y:S02]  /*1ac0*/  F2FP.BF16.F32.PACK_AB R33, R35, R34 ;  /* 0x000000222321723e */ /* 0x000fe400000010ff */
[----:B------:R-:W-:Y:S02]  /*1ad0*/  LOP3.LUT R3, R3, 0x10, R0, 0x78, !PT ;  /* 0x0000001003037812 */ /* 0x000fe400078e7800 */
[----:B------:R-:W-:Y:S01]  /*1ae0*/  F2FP.BF16.F32.PACK_AB R40, R41, R40 ;  /* 0x000000282928723e */ /* 0x000fe200000010ff */
[----:B------:R-:W2:Y:S02]  /*1af0*/  @!P2 SYNCS.CCTL.IV [UR12+0x4000] ;  /* 0x00400000ff00a9b1 */ /* 0x000ea4000800000c */
[----:B--2---:R-:W-:Y:S01]  /*1b00*/  BAR.SYNC.DEFER_BLOCKING 0x0 ;  /* 0x0000000000007b1d */ /* 0x004fe20000010000 */
[----:B------:R-:W-:-:S02]  /*1b10*/  LOP3.LUT R3, R4, R3, RZ, 0xfc, !PT ;  /* 0x0000000304037212 */ /* 0x000fc400078efcff */
[----:B------:R-:W-:Y:S02]  /*1b20*/  F2FP.BF16.F32.PACK_AB R34, R37, R36 ;  /* 0x000000242522723e */ /* 0x000fe400000010ff */
[C---:B------:R-:W-:Y:S01]  /*1b30*/  LOP3.LUT R2, R3.reuse, 0x20, RZ, 0x3c, !PT ;  /* 0x0000002003027812 */ /* 0x040fe200078e3cff */
[C---:B------:R-:W-:Y:S01]  /*1b40*/  VIADD R0, R3.reuse, UR12 ;  /* 0x0000000c03007c36 */ /* 0x040fe20008000000 */
[C---:B------:R-:W-:Y:S02]  /*1b50*/  LOP3.LUT R4, R3.reuse, 0x40, RZ, 0x3c, !PT ;  /* 0x0000004003047812 */ /* 0x040fe400078e3cff */
[----:B------:R-:W-:Y:S01]  /*1b60*/  LOP3.LUT R3, R3, 0x60, RZ, 0x3c, !PT ;  /* 0x0000006003037812 */ /* 0x000fe200078e3cff */
[----:B------:R-:W-:Y:S01]  /*1b70*/  VIADD R2, R2, UR12 ;  /* 0x0000000c02027c36 */ /* 0x000fe20008000000 */
[----:B------:R-:W-:Y:S01]  /*1b80*/  F2FP.BF16.F32.PACK_AB R35, R39, R38 ;  /* 0x000000262723723e */ /* 0x000fe200000010ff */
[----:B------:R-:W-:Y:S01]  /*1b90*/  VIADD R4, R4, UR12 ;  /* 0x0000000c04047c36 */ /* 0x000fe20008000000 */
[----:B------:R-:W-:Y:S01]  /*1ba0*/  F2FP.BF16.F32.PACK_AB R41, R43, R42 ;  /* 0x0000002a2b29723e */ /* 0x000fe200000010ff */
[----:B------:R-:W-:Y:S01]  /*1bb0*/  VIADD R3, R3, UR12 ;  /* 0x0000000c03037c36 */ /* 0x000fe20008000000 */
[----:B------:R-:W-:-:S02]  /*1bc0*/  F2FP.BF16.F32.PACK_AB R48, R49, R48 ;  /* 0x000000303130723e */ /* 0x000fc400000010ff */
[----:B------:R-:W-:Y:S02]  /*1bd0*/  F2FP.BF16.F32.PACK_AB R42, R45, R44 ;  /* 0x0000002c2d2a723e */ /* 0x000fe400000010ff */
[----:B------:R-:W-:Y:S02]  /*1be0*/  F2FP.BF16.F32.PACK_AB R43, R47, R46 ;  /* 0x0000002e2f2b723e */ /* 0x000fe400000010ff */
[----:B------:R-:W-:Y:S02]  /*1bf0*/  F2FP.BF16.F32.PACK_AB R49, R51, R50 ;  /* 0x000000323331723e */ /* 0x000fe400000010ff */
[----:B------:R-:W-:Y:S01]  /*1c00*/  F2FP.BF16.F32.PACK_AB R50, R53, R52 ;  /* 0x000000343532723e */ /* 0x000fe200000010ff */
[----:B------:R-:W2:Y:S01]  /*1c10*/  @!P2 SYNCS.CCTL.IV [UR12+0x4008] ;  /* 0x00400800ff00a9b1 */ /* 0x000ea2000800000c */
[----:B------:R-:W-:Y:S01]  /*1c20*/  F2FP.BF16.F32.PACK_AB R51, R55, R54 ;  /* 0x000000363733723e */ /* 0x000fe200000010ff */
[----:B--2---:R-:W-:Y:S01]  /*1c30*/  STSM.16.M88.4 [R0], R24 ;  /* 0x0000001800007844 */ /* 0x004fe20000000200 */
[----:B------:R-:W-:-:S03]  /*1c40*/  ISETP.LT.U32.AND P0, PT, R6, 0x20, P0 ;  /* 0x000000200600780c */ /* 0x000fc60000701070 */
[----:B------:R-:W-:Y:S04]  /*1c50*/  STSM.16.M88.4 [R2], R32 ;  /* 0x0000002002007844 */ /* 0x000fe80000000200 */
[----:B------:R-:W-:Y:S04]  /*1c60*/  STSM.16.M88.4 [R4], R40 ;  /* 0x0000002804007844 */ /* 0x000fe80000000200 */
[----:B------:R-:W-:Y:S02]  /*1c70*/  STSM.16.M88.4 [R3], R48 ;  /* 0x0000003003007844 */ /* 0x000fe40000000200 */
[----:B------:R-:W-:Y:S01]  /*1c80*/  VOTEU.ANY UP0, P0 ;  /* 0x00000000003f7886 */ /* 0x000fe20000000100 */
[----:B------:R-:W-:Y:S01]  /*1c90*/  VOTEU.ANY UP1, P0 ;  /* 0x00000000003f7886 */ /* 0x000fe20000020100 */
[----:B------:R2:W-:Y:S06]  /*1ca0*/  MEMBAR.ALL.CTA ;  /* 0x0000000000007992 */ /* 0x0005ec0000008000 */
[----:B--2---:R-:W2:Y:S01]  /*1cb0*/  FENCE.VIEW.ASYNC.S ;  /* 0x00000000000073c6 */ /* 0x004ea20000000000 */
[----:B-1----:R-:W-:Y:S01]  /*1cc0*/  @UP0 UMOV UR6, UR28 ;  /* 0x0000001c00060c82 */ /* 0x002fe20008000000 */
[----:B------:R-:W-:Y:S01]  /*1cd0*/  @UP0 UMOV UR7, UR30 ;  /* 0x0000001e00070c82 */ /* 0x000fe20008000000 */
[----:B--2---:R-:W-:Y:S06]  /*1ce0*/  BAR.SYNC.DEFER_BLOCKING 0x0 ;  /* 0x0000000000007b1d */ /* 0x004fec0000010000 */
[----:B------:R1:W-:Y:S01]  /*1cf0*/  @UP1 UTMASTG.2D [UR12], [UR6] ;  /* 0x0000000c060013b5 */ /* 0x0003e20008008000 */
[----:B------:R0:W-:Y:S01]  /*1d00*/  UTMACMDFLUSH ;  /* 0x00000000000079b7 */ /* 0x0001e20000000000 */
[----:B------:R-:W-:-:S04]  /*1d10*/  DEPBAR.LE SB0, 0x0 ;  /* 0x000080000000791a */ /* 0x000fc80000000000 */
[----:B------:R-:W-:Y:S06]  /*1d20*/  BAR.SYNC.DEFER_BLOCKING 0x0 ;  /* 0x0000000000007b1d */ /* 0x000fec0000010000 */
[----:B-1----:R-:W-:Y:S05]  /*1d30*/  EXIT ;  /* 0x000000000000794d */ /* 0x002fea0003800000 */
.L_x_48:
[----:B------:R-:W1:Y:S02]  /*1d40*/  SYNCS.PHASECHK.TRANS64.TRYWAIT P0, [UR13+0x4000], R2 ;  /* 0x00400002ff0075a7 */ /* 0x000e64000800014d */
[----:B-1----:R-:W-:Y:S05]  /*1d50*/  @!P0 BRA `(.L_x_48) ;  /* 0xfffffffc00f88947 */ /* 0x002fea000383ffff */
[----:B------:R-:W-:Y:S05]  /*1d60*/  BRA `(.L_x_50) ;  /* 0xfffffff800a87947 */ /* 0x000fea000383ffff */
.L_x_51:
[----:B------:R-:W-:-:S00]  /*1d70*/  BRA `(.L_x_51) ;  /* 0xfffffffc00fc7947 */ /* 0x000fc0000383ffff */
[----:B------:R-:W-:-:S00]  /*1d80*/  NOP ;  /* 0x0000000000007918 */ /* 0x000fc00000000000 */
[----:B------:R-:W-:-:S00]  /*1d90*/  NOP ;  /* 0x0000000000007918 */ /* 0x000fc00000000000 */
[----:B------:R-:W-:-:S00]  /*1da0*/  NOP ;  /* 0x0000000000007918 */ /* 0x000fc00000000000 */
[----:B------:R-:W-:-:S00]  /*1db0*/  NOP ;  /* 0x0000000000007918 */ /* 0x000fc00000000000 */
[----:B------:R-:W-:-:S00]  /*1dc0*/  NOP ;  /* 0x0000000000007918 */ /* 0x000fc00000000000 */
[----:B------:R-:W-:-:S00]  /*1dd0*/  NOP ;  /* 0x0000000000007918 */ /* 0x000fc00000000000 */
[----:B------:R-:W-:-:S00]  /*1de0*/  NOP ;  /* 0x0000000000007918 */ /* 0x000fc00000000000 */
[----:B------:R-:W-:-:S00]  /*1df0*/  NOP ;  /* 0x0000000000007918 */ /* 0x000fc00000000000 */
.L_x_52:


//--------------------- .nv.shared.gluon_wgmma    --------------------------
	.section	.nv.shared.gluon_wgmma,"aw",@nobits
	.sectionflags	@""
	.align	16
	.zero		1024


//--------------------- .nv.shared.reserved.0     --------------------------
	.section	.nv.shared.reserved.0,"aw",@nobits
	.weak		__nv_reservedSMEM_offset_0_alias
	.size		__nv_reservedSMEM_offset_0_alias, 0, 0
	.other		__nv_reservedSMEM_offset_0_alias,@"STO_CUDA_RESERVED_SHARED STV_DEFAULT"
__nv_reservedSMEM_offset_0_alias:
	.zero		0


//--------------------- .nv.constant0.gluon_wgmma --------------------------
	.section	.nv.constant0.gluon_wgmma,"a",@progbits
	.sectionflags	@""
	.align	4
.nv.constant0.gluon_wgmma:
	.zero		608


//--------------------- SYMBOLS --------------------------

	.type		.nv.reservedSmem.offset0,@object
	.size		.nv.reservedSmem.offset0,0x4
